	.target	sm_90a

	.elftype	@"ET_EXEC"


//--------------------- .note.nv.tkinfo           --------------------------
	.section	.note.nv.tkinfo,"",@"SHT_NOTE"
	.sectionflags	@"SHF_NOTE_NV_TKINFO"
	.tkinfo
        /*0018*/ 	.word	0x00000002
        /*0030*/ 	.string	""
        /*0030*/ 	.string	"ptxas"
        /*0030*/ 	.string	"Cuda compilation tools, release 13.0, V13.0.88"
        /*0030*/ 	.string	"Build cuda_13.0.r13.0/compiler.36424714_0"
        /*0030*/ 	.string	"-arch sm_90a -m 64 "



//--------------------- .note.nv.cuinfo           --------------------------
	.section	.note.nv.cuinfo,"",@"SHT_NOTE"
	.sectionflags	@"SHF_NOTE_NV_CUINFO"
        /*0018*/ 	.short	0x0002
        /*001a*/ 	.short	0x005a
        /*001c*/ 	.short	0x0082
	.zero		2


//--------------------- .nv.info                  --------------------------
	.section	.nv.info,"",@"SHT_CUDA_INFO"
	.align	4


	//----- nvinfo : EIATTR_REGCOUNT
	.align		4
        /*0000*/ 	.byte	0x04, 0x2f
        /*0002*/ 	.short	(.L_12 - .L_11)
	.align		4
.L_11:
        /*0004*/ 	.word	index@(_ZN7cutlass13device_kernelIN5flash19enable_sm80_to_sm89INS1_16FlashAttnFwdSm80INS1_25CollectiveMainloopFwdSm80ILi8ELi1ELb1EN4cute5tupleIJNS5_1CILi128EEENS7_ILi112EEES8_EEELi128ENS_10bfloat16_tEfNS_4arch4Sm80ELb1ELb0ELb1ELb1ELb0ELb1ELb1ELb1EEENS1_21CollectiveEpilogueFwdINS6_IJS8_S8_S9_EEENS6_IJNS7_ILi1EEESH_SH_EEESB_SD_Li256ELb1ELb1ELb1ELb0EEENS1_36VarlenDynamicPersistentTileSchedulerILi128ELi112ELi256ELi256ELb1ELb1ELb0ELb1ELb1ELb1EEEEEEEEEvNT_6ParamsE)
        /*0008*/ 	.word	0x00000004


	//----- nvinfo : EIATTR_FRAME_SIZE
	.align		4
.L_12:
        /*000c*/ 	.byte	0x04, 0x11
        /*000e*/ 	.short	(.L_14 - .L_13)
	.align		4
.L_13:
        /*0010*/ 	.word	index@(_ZN7cutlass13device_kernelIN5flash19enable_sm80_to_sm89INS1_16FlashAttnFwdSm80INS1_25CollectiveMainloopFwdSm80ILi8ELi1ELb1EN4cute5tupleIJNS5_1CILi128EEENS7_ILi112EEES8_EEELi128ENS_10bfloat16_tEfNS_4arch4Sm80ELb1ELb0ELb1ELb1ELb0ELb1ELb1ELb1EEENS1_21CollectiveEpilogueFwdINS6_IJS8_S8_S9_EEENS6_IJNS7_ILi1EEESH_SH_EEESB_SD_Li256ELb1ELb1ELb1ELb0EEENS1_36VarlenDynamicPersistentTileSchedulerILi128ELi112ELi256ELi256ELb1ELb1ELb0ELb1ELb1ELb1EEEEEEEEEvNT_6ParamsE)
        /*0014*/ 	.word	0x00000000


	//----- nvinfo : EIATTR_REGCOUNT
	.align		4
.L_14:
        /*0018*/ 	.byte	0x04, 0x2f
        /*001a*/ 	.short	(.L_16 - .L_15)
	.align		4
.L_15:
        /*001c*/ 	.word	index@(_ZN7cutlass13device_kernelIN5flash19enable_sm80_to_sm89INS1_16FlashAttnFwdSm80INS1_25CollectiveMainloopFwdSm80ILi8ELi1ELb1EN4cute5tupleIJNS5_1CILi128EEENS7_ILi112EEES8_EEELi128ENS_10bfloat16_tEfNS_4arch4Sm80ELb1ELb0ELb1ELb1ELb0ELb0ELb1ELb1EEENS1_21CollectiveEpilogueFwdINS6_IJS8_S8_S9_EEENS6_IJNS7_ILi1EEESH_SH_EEESB_SD_Li256ELb1ELb1ELb1ELb0EEENS1_36VarlenDynamicPersistentTileSchedulerILi128ELi112ELi256ELi256ELb1ELb1ELb0ELb1ELb1ELb1EEEEEEEEEvNT_6ParamsE)
        /*0020*/ 	.word	0x00000004


	//----- nvinfo : EIATTR_FRAME_SIZE
	.align		4
.L_16:
        /*0024*/ 	.byte	0x04, 0x11
        /*0026*/ 	.short	(.L_18 - .L_17)
	.align		4
.L_17:
        /*0028*/ 	.word	index@(_ZN7cutlass13device_kernelIN5flash19enable_sm80_to_sm89INS1_16FlashAttnFwdSm80INS1_25CollectiveMainloopFwdSm80ILi8ELi1ELb1EN4cute5tupleIJNS5_1CILi128EEENS7_ILi112EEES8_EEELi128ENS_10bfloat16_tEfNS_4arch4Sm80ELb1ELb0ELb1ELb1ELb0ELb0ELb1ELb1EEENS1_21CollectiveEpilogueFwdINS6_IJS8_S8_S9_EEENS6_IJNS7_ILi1EEESH_SH_EEESB_SD_Li256ELb1ELb1ELb1ELb0EEENS1_36VarlenDynamicPersistentTileSchedulerILi128ELi112ELi256ELi256ELb1ELb1ELb0ELb1ELb1ELb1EEEEEEEEEvNT_6ParamsE)
        /*002c*/ 	.word	0x00000000


	//----- nvinfo : EIATTR_REGCOUNT
	.align		4
.L_18:
        /*0030*/ 	.byte	0x04, 0x2f
        /*0032*/ 	.short	(.L_20 - .L_19)
	.align		4
.L_19:
        /*0034*/ 	.word	index@(_ZN7cutlass13device_kernelIN5flash19enable_sm80_to_sm89INS1_16FlashAttnFwdSm80INS1_25CollectiveMainloopFwdSm80ILi4ELi1ELb0EN4cute5tupleIJNS5_1CILi128EEENS7_ILi64EEES8_EEELi128ENS_10bfloat16_tEfNS_4arch4Sm80ELb1ELb0ELb1ELb0ELb0ELb0ELb1ELb1EEENS1_21CollectiveEpilogueFwdINS6_IJS8_S8_S9_EEENS6_IJNS7_ILi1EEESH_SH_EEESB_SD_Li128ELb0ELb1ELb1ELb0EEENS1_30DynamicPersistentTileSchedulerILi128ELi128ELb1ELb1ELb0EEEEEEEEEvNT_6ParamsE)
        /*0038*/ 	.word	0x00000004


	//----- nvinfo : EIATTR_FRAME_SIZE
	.align		4
.L_20:
        /*003c*/ 	.byte	0x04, 0x11
        /*003e*/ 	.short	(.L_22 - .L_21)
	.align		4
.L_21:
        /*0040*/ 	.word	index@(_ZN7cutlass13device_kernelIN5flash19enable_sm80_to_sm89INS1_16FlashAttnFwdSm80INS1_25CollectiveMainloopFwdSm80ILi4ELi1ELb0EN4cute5tupleIJNS5_1CILi128EEENS7_ILi64EEES8_EEELi128ENS_10bfloat16_tEfNS_4arch4Sm80ELb1ELb0ELb1ELb0ELb0ELb0ELb1ELb1EEENS1_21CollectiveEpilogueFwdINS6_IJS8_S8_S9_EEENS6_IJNS7_ILi1EEESH_SH_EEESB_SD_Li128ELb0ELb1ELb1ELb0EEENS1_30DynamicPersistentTileSchedulerILi128ELi128ELb1ELb1ELb0EEEEEEEEEvNT_6ParamsE)
        /*0044*/ 	.word	0x00000000


	//----- nvinfo : EIATTR_REGCOUNT
	.align		4
.L_22:
        /*0048*/ 	.byte	0x04, 0x2f
        /*004a*/ 	.short	(.L_24 - .L_23)
	.align		4
.L_23:
        /*004c*/ 	.word	index@(_ZN7cutlass13device_kernelIN5flash19enable_sm80_to_sm89INS1_16FlashAttnFwdSm80INS1_25CollectiveMainloopFwdSm80ILi8ELi1ELb1EN4cute5tupleIJNS5_1CILi128EEENS7_ILi96EEES8_EEELi128ENS_10bfloat16_tEfNS_4arch4Sm80ELb0ELb1ELb1ELb1ELb0ELb1ELb1ELb1EEENS1_21CollectiveEpilogueFwdINS6_IJS8_S8_S9_EEENS6_IJNS7_ILi1EEESH_SH_EEESB_SD_Li256ELb1ELb1ELb1ELb0EEENS1_36VarlenDynamicPersistentTileSchedulerILi128ELi96ELi256ELi256ELb1ELb1ELb0ELb1ELb0ELb1EEEEEEEEEvNT_6ParamsE)
        /*0050*/ 	.word	0x00000004


	//----- nvinfo : EIATTR_FRAME_SIZE
	.align		4
.L_24:
        /*0054*/ 	.byte	0x04, 0x11
        /*0056*/ 	.short	(.L_26 - .L_25)
	.align		4
.L_25:
        /*0058*/ 	.word	index@(_ZN7cutlass13device_kernelIN5flash19enable_sm80_to_sm89INS1_16FlashAttnFwdSm80INS1_25CollectiveMainloopFwdSm80ILi8ELi1ELb1EN4cute5tupleIJNS5_1CILi128EEENS7_ILi96EEES8_EEELi128ENS_10bfloat16_tEfNS_4arch4Sm80ELb0ELb1ELb1ELb1ELb0ELb1ELb1ELb1EEENS1_21CollectiveEpilogueFwdINS6_IJS8_S8_S9_EEENS6_IJNS7_ILi1EEESH_SH_EEESB_SD_Li256ELb1ELb1ELb1ELb0EEENS1_36VarlenDynamicPersistentTileSchedulerILi128ELi96ELi256ELi256ELb1ELb1ELb0ELb1ELb0ELb1EEEEEEEEEvNT_6ParamsE)
        /*005c*/ 	.word	0x00000000


	//----- nvinfo : EIATTR_REGCOUNT
	.align		4
.L_26:
        /*0060*/ 	.byte	0x04, 0x2f
        /*0062*/ 	.short	(.L_28 - .L_27)
	.align		4
.L_27:
        /*0064*/ 	.word	index@(_ZN7cutlass13device_kernelIN5flash19enable_sm80_to_sm89INS1_16FlashAttnFwdSm80INS1_25CollectiveMainloopFwdSm80ILi8ELi1ELb1EN4cute5tupleIJNS5_1CILi128EEENS7_ILi96EEES8_EEELi128ENS_10bfloat16_tEfNS_4arch4Sm80ELb0ELb1ELb1ELb1ELb0ELb0ELb1ELb1EEENS1_21CollectiveEpilogueFwdINS6_IJS8_S8_S9_EEENS6_IJNS7_ILi1EEESH_SH_EEESB_SD_Li256ELb1ELb1ELb1ELb0EEENS1_36VarlenDynamicPersistentTileSchedulerILi128ELi96ELi256ELi256ELb1ELb1ELb0ELb1ELb0ELb1EEEEEEEEEvNT_6ParamsE)
        /*0068*/ 	.word	0x00000004


	//----- nvinfo : EIATTR_FRAME_SIZE
	.align		4
.L_28:
        /*006c*/ 	.byte	0x04, 0x11
        /*006e*/ 	.short	(.L_30 - .L_29)
	.align		4
.L_29:
        /*0070*/ 	.word	index@(_ZN7cutlass13device_kernelIN5flash19enable_sm80_to_sm89INS1_16FlashAttnFwdSm80INS1_25CollectiveMainloopFwdSm80ILi8ELi1ELb1EN4cute5tupleIJNS5_1CILi128EEENS7_ILi96EEES8_EEELi128ENS_10bfloat16_tEfNS_4arch4Sm80ELb0ELb1ELb1ELb1ELb0ELb0ELb1ELb1EEENS1_21CollectiveEpilogueFwdINS6_IJS8_S8_S9_EEENS6_IJNS7_ILi1EEESH_SH_EEESB_SD_Li256ELb1ELb1ELb1ELb0EEENS1_36VarlenDynamicPersistentTileSchedulerILi128ELi96ELi256ELi256ELb1ELb1ELb0ELb1ELb0ELb1EEEEEEEEEvNT_6ParamsE)
        /*0074*/ 	.word	0x00000000


	//----- nvinfo : EIATTR_REGCOUNT
	.align		4
.L_30:
        /*0078*/ 	.byte	0x04, 0x2f
        /*007a*/ 	.short	(.L_32 - .L_31)
	.align		4
.L_31:
        /*007c*/ 	.word	index@(_ZN7cutlass13device_kernelIN5flash19enable_sm80_to_sm89INS1_16FlashAttnFwdSm80INS1_25CollectiveMainloopFwdSm80ILi4ELi1ELb0EN4cute5tupleIJNS5_1CILi128EEENS7_ILi48EEES8_EEELi128ENS_10bfloat16_tEfNS_4arch4Sm80ELb0ELb1ELb1ELb0ELb0ELb0ELb1ELb1EEENS1_21CollectiveEpilogueFwdINS6_IJS8_S8_S9_EEENS6_IJNS7_ILi1EEESH_SH_EEESB_SD_Li128ELb0ELb1ELb1ELb0EEENS1_19SingleTileSchedulerILb0ELb1ELb1ELi128EEEEEEEEEvNT_6ParamsE)
        /*0080*/ 	.word	0x00000004


	//----- nvinfo : EIATTR_FRAME_SIZE
	.align		4
.L_32:
        /*0084*/ 	.byte	0x04, 0x11
        /*0086*/ 	.short	(.L_34 - .L_33)
	.align		4
.L_33:
        /*0088*/ 	.word	index@(_ZN7cutlass13device_kernelIN5flash19enable_sm80_to_sm89INS1_16FlashAttnFwdSm80INS1_25CollectiveMainloopFwdSm80ILi4ELi1ELb0EN4cute5tupleIJNS5_1CILi128EEENS7_ILi48EEES8_EEELi128ENS_10bfloat16_tEfNS_4arch4Sm80ELb0ELb1ELb1ELb0ELb0ELb0ELb1ELb1EEENS1_21CollectiveEpilogueFwdINS6_IJS8_S8_S9_EEENS6_IJNS7_ILi1EEESH_SH_EEESB_SD_Li128ELb0ELb1ELb1ELb0EEENS1_19SingleTileSchedulerILb0ELb1ELb1ELi128EEEEEEEEEvNT_6ParamsE)
        /*008c*/ 	.word	0x00000000


	//----- nvinfo : EIATTR_REGCOUNT
	.align		4
.L_34:
        /*0090*/ 	.byte	0x04, 0x2f
        /*0092*/ 	.short	(.L_36 - .L_35)
	.align		4
.L_35:
        /*0094*/ 	.word	index@(_ZN7cutlass13device_kernelIN5flash19enable_sm80_to_sm89INS1_16FlashAttnFwdSm80INS1_25CollectiveMainloopFwdSm80ILi8ELi1ELb1EN4cute5tupleIJNS5_1CILi128EEENS7_ILi112EEES8_EEELi128ENS_10bfloat16_tEfNS_4arch4Sm80ELb0ELb0ELb1ELb1ELb0ELb1ELb1ELb1EEENS1_21CollectiveEpilogueFwdINS6_IJS8_S8_S9_EEENS6_IJNS7_ILi1EEESH_SH_EEESB_SD_Li256ELb1ELb1ELb1ELb0EEENS1_36VarlenDynamicPersistentTileSchedulerILi128ELi112ELi256ELi256ELb1ELb1ELb0ELb0ELb1ELb1EEEEEEEEEvNT_6ParamsE)
        /*0098*/ 	.word	0x00000004


	//----- nvinfo : EIATTR_FRAME_SIZE
	.align		4
.L_36:
        /*009c*/ 	.byte	0x04, 0x11
        /*009e*/ 	.short	(.L_38 - .L_37)
	.align		4
.L_37:
        /*00a0*/ 	.word	index@(_ZN7cutlass13device_kernelIN5flash19enable_sm80_to_sm89INS1_16FlashAttnFwdSm80INS1_25CollectiveMainloopFwdSm80ILi8ELi1ELb1EN4cute5tupleIJNS5_1CILi128EEENS7_ILi112EEES8_EEELi128ENS_10bfloat16_tEfNS_4arch4Sm80ELb0ELb0ELb1ELb1ELb0ELb1ELb1ELb1EEENS1_21CollectiveEpilogueFwdINS6_IJS8_S8_S9_EEENS6_IJNS7_ILi1EEESH_SH_EEESB_SD_Li256ELb1ELb1ELb1ELb0EEENS1_36VarlenDynamicPersistentTileSchedulerILi128ELi112ELi256ELi256ELb1ELb1ELb0ELb0ELb1ELb1EEEEEEEEEvNT_6ParamsE)
        /*00a4*/ 	.word	0x00000000


	//----- nvinfo : EIATTR_REGCOUNT
	.align		4
.L_38:
        /*00a8*/ 	.byte	0x04, 0x2f
        /*00aa*/ 	.short	(.L_40 - .L_39)
	.align		4
.L_39:
        /*00ac*/ 	.word	index@(_ZN7cutlass13device_kernelIN5flash19enable_sm80_to_sm89INS1_16FlashAttnFwdSm80INS1_25CollectiveMainloopFwdSm80ILi8ELi1ELb1EN4cute5tupleIJNS5_1CILi128EEENS7_ILi112EEES8_EEELi128ENS_10bfloat16_tEfNS_4arch4Sm80ELb0ELb0ELb1ELb1ELb0ELb0ELb1ELb1EEENS1_21CollectiveEpilogueFwdINS6_IJS8_S8_S9_EEENS6_IJNS7_ILi1EEESH_SH_EEESB_SD_Li256ELb1ELb1ELb1ELb0EEENS1_36VarlenDynamicPersistentTileSchedulerILi128ELi112ELi256ELi256ELb1ELb1ELb0ELb0ELb1ELb1EEEEEEEEEvNT_6ParamsE)
        /*00b0*/ 	.word	0x00000004


	//----- nvinfo : EIATTR_FRAME_SIZE
	.align		4
.L_40:
        /*00b4*/ 	.byte	0x04, 0x11
        /*00b6*/ 	.short	(.L_42 - .L_41)
	.align		4
.L_41:
        /*00b8*/ 	.word	index@(_ZN7cutlass13device_kernelIN5flash19enable_sm80_to_sm89INS1_16FlashAttnFwdSm80INS1_25CollectiveMainloopFwdSm80ILi8ELi1ELb1EN4cute5tupleIJNS5_1CILi128EEENS7_ILi112EEES8_EEELi128ENS_10bfloat16_tEfNS_4arch4Sm80ELb0ELb0ELb1ELb1ELb0ELb0ELb1ELb1EEENS1_21CollectiveEpilogueFwdINS6_IJS8_S8_S9_EEENS6_IJNS7_ILi1EEESH_SH_EEESB_SD_Li256ELb1ELb1ELb1ELb0EEENS1_36VarlenDynamicPersistentTileSchedulerILi128ELi112ELi256ELi256ELb1ELb1ELb0ELb0ELb1ELb1EEEEEEEEEvNT_6ParamsE)
        /*00bc*/ 	.word	0x00000000


	//----- nvinfo : EIATTR_REGCOUNT
	.align		4
.L_42:
        /*00c0*/ 	.byte	0x04, 0x2f
        /*00c2*/ 	.short	(.L_44 - .L_43)
	.align		4
.L_43:
        /*00c4*/ 	.word	index@(_ZN7cutlass13device_kernelIN5flash19enable_sm80_to_sm89INS1_16FlashAttnFwdSm80INS1_25CollectiveMainloopFwdSm80ILi4ELi1ELb0EN4cute5tupleIJNS5_1CILi128EEENS7_ILi64EEES8_EEELi128ENS_10bfloat16_tEfNS_4arch4Sm80ELb0ELb0ELb1ELb0ELb0ELb0ELb1ELb1EEENS1_21CollectiveEpilogueFwdINS6_IJS8_S8_S9_EEENS6_IJNS7_ILi1EEESH_SH_EEESB_SD_Li128ELb0ELb1ELb1ELb0EEENS1_19SingleTileSchedulerILb0ELb1ELb1ELi128EEEEEEEEEvNT_6ParamsE)
        /*00c8*/ 	.word	0x00000004


	//----- nvinfo : EIATTR_FRAME_SIZE
	.align		4
.L_44:
        /*00cc*/ 	.byte	0x04, 0x11
        /*00ce*/ 	.short	(.L_46 - .L_45)
	.align		4
.L_45:
        /*00d0*/ 	.word	index@(_ZN7cutlass13device_kernelIN5flash19enable_sm80_to_sm89INS1_16FlashAttnFwdSm80INS1_25CollectiveMainloopFwdSm80ILi4ELi1ELb0EN4cute5tupleIJNS5_1CILi128EEENS7_ILi64EEES8_EEELi128ENS_10bfloat16_tEfNS_4arch4Sm80ELb0ELb0ELb1ELb0ELb0ELb0ELb1ELb1EEENS1_21CollectiveEpilogueFwdINS6_IJS8_S8_S9_EEENS6_IJNS7_ILi1EEESH_SH_EEESB_SD_Li128ELb0ELb1ELb1ELb0EEENS1_19SingleTileSchedulerILb0ELb1ELb1ELi128EEEEEEEEEvNT_6ParamsE)
        /*00d4*/ 	.word	0x00000000


	//----- nvinfo : EIATTR_REGCOUNT
	.align		4
.L_46:
        /*00d8*/ 	.byte	0x04, 0x2f
        /*00da*/ 	.short	(.L_48 - .L_47)
	.align		4
.L_47:
        /*00dc*/ 	.word	index@(_ZN7cutlass13device_kernelIN5flash19enable_sm80_to_sm89INS1_16FlashAttnFwdSm80INS1_25CollectiveMainloopFwdSm80ILi8ELi1ELb1EN4cute5tupleIJNS5_1CILi128EEES8_S8_EEELi128ENS_10bfloat16_tEfNS_4arch4Sm80ELb1ELb0ELb1ELb0ELb0ELb0ELb1ELb1EEENS1_21CollectiveEpilogueFwdIS9_NS6_IJNS7_ILi1EEESF_SF_EEESA_SC_Li256ELb0ELb1ELb1ELb0EEENS1_30DynamicPersistentTileSchedulerILi256ELi256ELb1ELb1ELb0EEEEEEEEEvNT_6ParamsE)
        /*00e0*/ 	.word	0x00000004


	//----- nvinfo : EIATTR_FRAME_SIZE
	.align		4
.L_48:
        /*00e4*/ 	.byte	0x04, 0x11
        /*00e6*/ 	.short	(.L_50 - .L_49)
	.align		4
.L_49:
        /*00e8*/ 	.word	index@(_ZN7cutlass13device_kernelIN5flash19enable_sm80_to_sm89INS1_16FlashAttnFwdSm80INS1_25CollectiveMainloopFwdSm80ILi8ELi1ELb1EN4cute5tupleIJNS5_1CILi128EEES8_S8_EEELi128ENS_10bfloat16_tEfNS_4arch4Sm80ELb1ELb0ELb1ELb0ELb0ELb0ELb1ELb1EEENS1_21CollectiveEpilogueFwdIS9_NS6_IJNS7_ILi1EEESF_SF_EEESA_SC_Li256ELb0ELb1ELb1ELb0EEENS1_30DynamicPersistentTileSchedulerILi256ELi256ELb1ELb1ELb0EEEEEEEEEvNT_6ParamsE)
        /*00ec*/ 	.word	0x00000000


	//----- nvinfo : EIATTR_REGCOUNT
	.align		4
.L_50:
        /*00f0*/ 	.byte	0x04, 0x2f
        /*00f2*/ 	.short	(.L_52 - .L_51)
	.align		4
.L_51:
        /*00f4*/ 	.word	index@(_ZN7cutlass13device_kernelIN5flash19enable_sm80_to_sm89INS1_16FlashAttnFwdSm80INS1_25CollectiveMainloopFwdSm80ILi8ELi1ELb1EN4cute5tupleIJNS5_1CILi128EEENS7_ILi96EEES8_EEELi128ENS_10bfloat16_tEfNS_4arch4Sm80ELb0ELb1ELb1ELb0ELb0ELb0ELb1ELb1EEENS1_21CollectiveEpilogueFwdINS6_IJS8_S8_S9_EEENS6_IJNS7_ILi1EEESH_SH_EEESB_SD_Li256ELb0ELb1ELb1ELb0EEENS1_19SingleTileSchedulerILb0ELb1ELb1ELi128EEEEEEEEEvNT_6ParamsE)
        /*00f8*/ 	.word	0x00000004


	//----- nvinfo : EIATTR_FRAME_SIZE
	.align		4
.L_52:
        /*00fc*/ 	.byte	0x04, 0x11
        /*00fe*/ 	.short	(.L_54 - .L_53)
	.align		4
.L_53:
        /*0100*/ 	.word	index@(_ZN7cutlass13device_kernelIN5flash19enable_sm80_to_sm89INS1_16FlashAttnFwdSm80INS1_25CollectiveMainloopFwdSm80ILi8ELi1ELb1EN4cute5tupleIJNS5_1CILi128EEENS7_ILi96EEES8_EEELi128ENS_10bfloat16_tEfNS_4arch4Sm80ELb0ELb1ELb1ELb0ELb0ELb0ELb1ELb1EEENS1_21CollectiveEpilogueFwdINS6_IJS8_S8_S9_EEENS6_IJNS7_ILi1EEESH_SH_EEESB_SD_Li256ELb0ELb1ELb1ELb0EEENS1_19SingleTileSchedulerILb0ELb1ELb1ELi128EEEEEEEEEvNT_6ParamsE)
        /*0104*/ 	.word	0x00000000


	//----- nvinfo : EIATTR_REGCOUNT
	.align		4
.L_54:
        /*0108*/ 	.byte	0x04, 0x2f
        /*010a*/ 	.short	(.L_56 - .L_55)
	.align		4
.L_55:
        /*010c*/ 	.word	index@(_ZN7cutlass13device_kernelIN5flash19enable_sm80_to_sm89INS1_16FlashAttnFwdSm80INS1_25CollectiveMainloopFwdSm80ILi8ELi1ELb1EN4cute5tupleIJNS5_1CILi128EEES8_S8_EEELi128ENS_10bfloat16_tEfNS_4arch4Sm80ELb0ELb0ELb1ELb0ELb0ELb0ELb1ELb1EEENS1_21CollectiveEpilogueFwdIS9_NS6_IJNS7_ILi1EEESF_SF_EEESA_SC_Li256ELb0ELb1ELb1ELb0EEENS1_19SingleTileSchedulerILb0ELb1ELb1ELi128EEEEEEEEEvNT_6ParamsE)
        /*0110*/ 	.word	0x00000004


	//----- nvinfo : EIATTR_FRAME_SIZE
	.align		4
.L_56:
        /*0114*/ 	.byte	0x04, 0x11
        /*0116*/ 	.short	(.L_58 - .L_57)
	.align		4
.L_57:
        /*0118*/ 	.word	index@(_ZN7cutlass13device_kernelIN5flash19enable_sm80_to_sm89INS1_16FlashAttnFwdSm80INS1_25CollectiveMainloopFwdSm80ILi8ELi1ELb1EN4cute5tupleIJNS5_1CILi128EEES8_S8_EEELi128ENS_10bfloat16_tEfNS_4arch4Sm80ELb0ELb0ELb1ELb0ELb0ELb0ELb1ELb1EEENS1_21CollectiveEpilogueFwdIS9_NS6_IJNS7_ILi1EEESF_SF_EEESA_SC_Li256ELb0ELb1ELb1ELb0EEENS1_19SingleTileSchedulerILb0ELb1ELb1ELi128EEEEEEEEEvNT_6ParamsE)
        /*011c*/ 	.word	0x00000000


	//----- nvinfo : EIATTR_MIN_STACK_SIZE
	.align		4
.L_58:
        /*0120*/ 	.byte	0x04, 0x12
        /*0122*/ 	.short	(.L_60 - .L_59)
	.align		4
.L_59:
        /*0124*/ 	.word	index@(_ZN7cutlass13device_kernelIN5flash19enable_sm80_to_sm89INS1_16FlashAttnFwdSm80INS1_25CollectiveMainloopFwdSm80ILi8ELi1ELb1EN4cute5tupleIJNS5_1CILi128EEES8_S8_EEELi128ENS_10bfloat16_tEfNS_4arch4Sm80ELb0ELb0ELb1ELb0ELb0ELb0ELb1ELb1EEENS1_21CollectiveEpilogueFwdIS9_NS6_IJNS7_ILi1EEESF_SF_EEESA_SC_Li256ELb0ELb1ELb1ELb0EEENS1_19SingleTileSchedulerILb0ELb1ELb1ELi128EEEEEEEEEvNT_6ParamsE)
        /*0128*/ 	.word	0x00000000


	//----- nvinfo : EIATTR_MIN_STACK_SIZE
	.align		4
.L_60:
        /*012c*/ 	.byte	0x04, 0x12
        /*012e*/ 	.short	(.L_62 - .L_61)
	.align		4
.L_61:
        /*0130*/ 	.word	index@(_ZN7cutlass13device_kernelIN5flash19enable_sm80_to_sm89INS1_16FlashAttnFwdSm80INS1_25CollectiveMainloopFwdSm80ILi8ELi1ELb1EN4cute5tupleIJNS5_1CILi128EEENS7_ILi96EEES8_EEELi128ENS_10bfloat16_tEfNS_4arch4Sm80ELb0ELb1ELb1ELb0ELb0ELb0ELb1ELb1EEENS1_21CollectiveEpilogueFwdINS6_IJS8_S8_S9_EEENS6_IJNS7_ILi1EEESH_SH_EEESB_SD_Li256ELb0ELb1ELb1ELb0EEENS1_19SingleTileSchedulerILb0ELb1ELb1ELi128EEEEEEEEEvNT_6ParamsE)
        /*0134*/ 	.word	0x00000000


	//----- nvinfo : EIATTR_MIN_STACK_SIZE
	.align		4
.L_62:
        /*0138*/ 	.byte	0x04, 0x12
        /*013a*/ 	.short	(.L_64 - .L_63)
	.align		4
.L_63:
        /*013c*/ 	.word	index@(_ZN7cutlass13device_kernelIN5flash19enable_sm80_to_sm89INS1_16FlashAttnFwdSm80INS1_25CollectiveMainloopFwdSm80ILi8ELi1ELb1EN4cute5tupleIJNS5_1CILi128EEES8_S8_EEELi128ENS_10bfloat16_tEfNS_4arch4Sm80ELb1ELb0ELb1ELb0ELb0ELb0ELb1ELb1EEENS1_21CollectiveEpilogueFwdIS9_NS6_IJNS7_ILi1EEESF_SF_EEESA_SC_Li256ELb0ELb1ELb1ELb0EEENS1_30DynamicPersistentTileSchedulerILi256ELi256ELb1ELb1ELb0EEEEEEEEEvNT_6ParamsE)
        /*0140*/ 	.word	0x00000000


	//----- nvinfo : EIATTR_MIN_STACK_SIZE
	.align		4
.L_64:
        /*0144*/ 	.byte	0x04, 0x12
        /*0146*/ 	.short	(.L_66 - .L_65)
	.align		4
.L_65:
        /*0148*/ 	.word	index@(_ZN7cutlass13device_kernelIN5flash19enable_sm80_to_sm89INS1_16FlashAttnFwdSm80INS1_25CollectiveMainloopFwdSm80ILi4ELi1ELb0EN4cute5tupleIJNS5_1CILi128EEENS7_ILi64EEES8_EEELi128ENS_10bfloat16_tEfNS_4arch4Sm80ELb0ELb0ELb1ELb0ELb0ELb0ELb1ELb1EEENS1_21CollectiveEpilogueFwdINS6_IJS8_S8_S9_EEENS6_IJNS7_ILi1EEESH_SH_EEESB_SD_Li128ELb0ELb1ELb1ELb0EEENS1_19SingleTileSchedulerILb0ELb1ELb1ELi128EEEEEEEEEvNT_6ParamsE)
        /*014c*/ 	.word	0x00000000


	//----- nvinfo : EIATTR_MIN_STACK_SIZE
	.align		4
.L_66:
        /*0150*/ 	.byte	0x04, 0x12
        /*0152*/ 	.short	(.L_68 - .L_67)
	.align		4
.L_67:
        /*0154*/ 	.word	index@(_ZN7cutlass13device_kernelIN5flash19enable_sm80_to_sm89INS1_16FlashAttnFwdSm80INS1_25CollectiveMainloopFwdSm80ILi8ELi1ELb1EN4cute5tupleIJNS5_1CILi128EEENS7_ILi112EEES8_EEELi128ENS_10bfloat16_tEfNS_4arch4Sm80ELb0ELb0ELb1ELb1ELb0ELb0ELb1ELb1EEENS1_21CollectiveEpilogueFwdINS6_IJS8_S8_S9_EEENS6_IJNS7_ILi1EEESH_SH_EEESB_SD_Li256ELb1ELb1ELb1ELb0EEENS1_36VarlenDynamicPersistentTileSchedulerILi128ELi112ELi256ELi256ELb1ELb1ELb0ELb0ELb1ELb1EEEEEEEEEvNT_6ParamsE)
        /*0158*/ 	.word	0x00000000


	//----- nvinfo : EIATTR_MIN_STACK_SIZE
	.align		4
.L_68:
        /*015c*/ 	.byte	0x04, 0x12
        /*015e*/ 	.short	(.L_70 - .L_69)
	.align		4
.L_69:
        /*0160*/ 	.word	index@(_ZN7cutlass13device_kernelIN5flash19enable_sm80_to_sm89INS1_16FlashAttnFwdSm80INS1_25CollectiveMainloopFwdSm80ILi8ELi1ELb1EN4cute5tupleIJNS5_1CILi128EEENS7_ILi112EEES8_EEELi128ENS_10bfloat16_tEfNS_4arch4Sm80ELb0ELb0ELb1ELb1ELb0ELb1ELb1ELb1EEENS1_21CollectiveEpilogueFwdINS6_IJS8_S8_S9_EEENS6_IJNS7_ILi1EEESH_SH_EEESB_SD_Li256ELb1ELb1ELb1ELb0EEENS1_36VarlenDynamicPersistentTileSchedulerILi128ELi112ELi256ELi256ELb1ELb1ELb0ELb0ELb1ELb1EEEEEEEEEvNT_6ParamsE)
        /*0164*/ 	.word	0x00000000


	//----- nvinfo : EIATTR_MIN_STACK_SIZE
	.align		4
.L_70:
        /*0168*/ 	.byte	0x04, 0x12
        /*016a*/ 	.short	(.L_72 - .L_71)
	.align		4
.L_71:
        /*016c*/ 	.word	index@(_ZN7cutlass13device_kernelIN5flash19enable_sm80_to_sm89INS1_16FlashAttnFwdSm80INS1_25CollectiveMainloopFwdSm80ILi4ELi1ELb0EN4cute5tupleIJNS5_1CILi128EEENS7_ILi48EEES8_EEELi128ENS_10bfloat16_tEfNS_4arch4Sm80ELb0ELb1ELb1ELb0ELb0ELb0ELb1ELb1EEENS1_21CollectiveEpilogueFwdINS6_IJS8_S8_S9_EEENS6_IJNS7_ILi1EEESH_SH_EEESB_SD_Li128ELb0ELb1ELb1ELb0EEENS1_19SingleTileSchedulerILb0ELb1ELb1ELi128EEEEEEEEEvNT_6ParamsE)
        /*0170*/ 	.word	0x00000000


	//----- nvinfo : EIATTR_MIN_STACK_SIZE
	.align		4
.L_72:
        /*0174*/ 	.byte	0x04, 0x12
        /*0176*/ 	.short	(.L_74 - .L_73)
	.align		4
.L_73:
        /*0178*/ 	.word	index@(_ZN7cutlass13device_kernelIN5flash19enable_sm80_to_sm89INS1_16FlashAttnFwdSm80INS1_25CollectiveMainloopFwdSm80ILi8ELi1ELb1EN4cute5tupleIJNS5_1CILi128EEENS7_ILi96EEES8_EEELi128ENS_10bfloat16_tEfNS_4arch4Sm80ELb0ELb1ELb1ELb1ELb0ELb0ELb1ELb1EEENS1_21CollectiveEpilogueFwdINS6_IJS8_S8_S9_EEENS6_IJNS7_ILi1EEESH_SH_EEESB_SD_Li256ELb1ELb1ELb1ELb0EEENS1_36VarlenDynamicPersistentTileSchedulerILi128ELi96ELi256ELi256ELb1ELb1ELb0ELb1ELb0ELb1EEEEEEEEEvNT_6ParamsE)
        /*017c*/ 	.word	0x00000000


	//----- nvinfo : EIATTR_MIN_STACK_SIZE
	.align		4
.L_74:
        /*0180*/ 	.byte	0x04, 0x12
        /*0182*/ 	.short	(.L_76 - .L_75)
	.align		4
.L_75:
        /*0184*/ 	.word	index@(_ZN7cutlass13device_kernelIN5flash19enable_sm80_to_sm89INS1_16FlashAttnFwdSm80INS1_25CollectiveMainloopFwdSm80ILi8ELi1ELb1EN4cute5tupleIJNS5_1CILi128EEENS7_ILi96EEES8_EEELi128ENS_10bfloat16_tEfNS_4arch4Sm80ELb0ELb1ELb1ELb1ELb0ELb1ELb1ELb1EEENS1_21CollectiveEpilogueFwdINS6_IJS8_S8_S9_EEENS6_IJNS7_ILi1EEESH_SH_EEESB_SD_Li256ELb1ELb1ELb1ELb0EEENS1_36VarlenDynamicPersistentTileSchedulerILi128ELi96ELi256ELi256ELb1ELb1ELb0ELb1ELb0ELb1EEEEEEEEEvNT_6ParamsE)
        /*0188*/ 	.word	0x00000000


	//----- nvinfo : EIATTR_MIN_STACK_SIZE
	.align		4
.L_76:
        /*018c*/ 	.byte	0x04, 0x12
        /*018e*/ 	.short	(.L_78 - .L_77)
	.align		4
.L_77:
        /*0190*/ 	.word	index@(_ZN7cutlass13device_kernelIN5flash19enable_sm80_to_sm89INS1_16FlashAttnFwdSm80INS1_25CollectiveMainloopFwdSm80ILi4ELi1ELb0EN4cute5tupleIJNS5_1CILi128EEENS7_ILi64EEES8_EEELi128ENS_10bfloat16_tEfNS_4arch4Sm80ELb1ELb0ELb1ELb0ELb0ELb0ELb1ELb1EEENS1_21CollectiveEpilogueFwdINS6_IJS8_S8_S9_EEENS6_IJNS7_ILi1EEESH_SH_EEESB_SD_Li128ELb0ELb1ELb1ELb0EEENS1_30DynamicPersistentTileSchedulerILi128ELi128ELb1ELb1ELb0EEEEEEEEEvNT_6ParamsE)
        /*0194*/ 	.word	0x00000000


	//----- nvinfo : EIATTR_MIN_STACK_SIZE
	.align		4
.L_78:
        /*0198*/ 	.byte	0x04, 0x12
        /*019a*/ 	.short	(.L_80 - .L_79)
	.align		4
.L_79:
        /*019c*/ 	.word	index@(_ZN7cutlass13device_kernelIN5flash19enable_sm80_to_sm89INS1_16FlashAttnFwdSm80INS1_25CollectiveMainloopFwdSm80ILi8ELi1ELb1EN4cute5tupleIJNS5_1CILi128EEENS7_ILi112EEES8_EEELi128ENS_10bfloat16_tEfNS_4arch4Sm80ELb1ELb0ELb1ELb1ELb0ELb0ELb1ELb1EEENS1_21CollectiveEpilogueFwdINS6_IJS8_S8_S9_EEENS6_IJNS7_ILi1EEESH_SH_EEESB_SD_Li256ELb1ELb1ELb1ELb0EEENS1_36VarlenDynamicPersistentTileSchedulerILi128ELi112ELi256ELi256ELb1ELb1ELb0ELb1ELb1ELb1EEEEEEEEEvNT_6ParamsE)
        /*01a0*/ 	.word	0x00000000


	//----- nvinfo : EIATTR_MIN_STACK_SIZE
	.align		4
.L_80:
        /*01a4*/ 	.byte	0x04, 0x12
        /*01a6*/ 	.short	(.L_82 - .L_81)
	.align		4
.L_81:
        /*01a8*/ 	.word	index@(_ZN7cutlass13device_kernelIN5flash19enable_sm80_to_sm89INS1_16FlashAttnFwdSm80INS1_25CollectiveMainloopFwdSm80ILi8ELi1ELb1EN4cute5tupleIJNS5_1CILi128EEENS7_ILi112EEES8_EEELi128ENS_10bfloat16_tEfNS_4arch4Sm80ELb1ELb0ELb1ELb1ELb0ELb1ELb1ELb1EEENS1_21CollectiveEpilogueFwdINS6_IJS8_S8_S9_EEENS6_IJNS7_ILi1EEESH_SH_EEESB_SD_Li256ELb1ELb1ELb1ELb0EEENS1_36VarlenDynamicPersistentTileSchedulerILi128ELi112ELi256ELi256ELb1ELb1ELb0ELb1ELb1ELb1EEEEEEEEEvNT_6ParamsE)
        /*01ac*/ 	.word	0x00000000
.L_82:


//--------------------- .nv.compat                --------------------------
	.section	.nv.compat,"",@"SHT_CUDA_COMPAT_INFO"
	.align	4
        /*0000*/ 	.byte	0x02, 0x09, 0x01, 0x00, 0x02, 0x02, 0x01, 0x00, 0x02, 0x05, 0x05, 0x00, 0x03, 0x07, 0x01, 0x01
        /*0010*/ 	.byte	0x02, 0x03, 0x00, 0x00, 0x02, 0x06, 0x01, 0x00, 0x04, 0x0b, 0x08, 0x00, 0x00, 0x00, 0x00, 0x00
        /*0020*/ 	.byte	0x00, 0x00, 0x00, 0x00


//--------------------- .nv.info._ZN7cutlass13device_kernelIN5flash19enable_sm80_to_sm89INS1_16FlashAttnFwdSm80INS1_25CollectiveMainloopFwdSm80ILi8ELi1ELb1EN4cute5tupleIJNS5_1CILi128EEES8_S8_EEELi128ENS_10bfloat16_tEfNS_4arch4Sm80ELb0ELb0ELb1ELb0ELb0ELb0ELb1ELb1EEENS1_21CollectiveEpilogueFwdIS9_NS6_IJNS7_ILi1EEESF_SF_EEESA_SC_Li256ELb0ELb1ELb1ELb0EEENS1_19SingleTileSchedulerILb0ELb1ELb1ELi128EEEEEEEEEvNT_6ParamsE --------------------------
	.section	.nv.info._ZN7cutlass13device_kernelIN5flash19enable_sm80_to_sm89INS1_16FlashAttnFwdSm80INS1_25CollectiveMainloopFwdSm80ILi8ELi1ELb1EN4cute5tupleIJNS5_1CILi128EEES8_S8_EEELi128ENS_10bfloat16_tEfNS_4arch4Sm80ELb0ELb0ELb1ELb0ELb0ELb0ELb1ELb1EEENS1_21CollectiveEpilogueFwdIS9_NS6_IJNS7_ILi1EEESF_SF_EEESA_SC_Li256ELb0ELb1ELb1ELb0EEENS1_19SingleTileSchedulerILb0ELb1ELb1ELi128EEEEEEEEEvNT_6ParamsE,"",@"SHT_CUDA_INFO"
	.sectionflags	@""
	.align	4


	//----- nvinfo : EIATTR_CUDA_API_VERSION
	.align		4
        /*0000*/ 	.byte	0x04, 0x37
        /*0002*/ 	.short	(.L_84 - .L_83)
.L_83:
        /*0004*/ 	.word	0x00000082


	//----- nvinfo : EIATTR_KPARAM_INFO
	.align		4
.L_84:
        /*0008*/ 	.byte	0x04, 0x17
        /*000a*/ 	.short	(.L_86 - .L_85)
.L_85:
        /*000c*/ 	.word	0x00000000
        /*0010*/ 	.short	0x0000
        /*0012*/ 	.short	0x0000
        /*0014*/ 	.byte	0x00, 0xf0, 0x61, 0x10


	//----- nvinfo : EIATTR_SPARSE_MMA_MASK
	.align		4
.L_86:
        /*0018*/ 	.byte	0x03, 0x50
        /*001a*/ 	.short	0x0000


	//----- nvinfo : EIATTR_MAXREG_COUNT
	.align		4
        /*001c*/ 	.byte	0x03, 0x1b
        /*001e*/ 	.short	0x00ff


	//----- nvinfo : EIATTR_MERCURY_ISA_VERSION
	.align		4
        /*0020*/ 	.byte	0x03, 0x5f
        /*0022*/ 	.short	0x0101


	//----- nvinfo : EIATTR_EXIT_INSTR_OFFSETS
	.align		4
        /*0024*/ 	.byte	0x04, 0x1c
        /*0026*/ 	.short	(.L_88 - .L_87)


	//   ....[0]....
.L_87:
        /*0028*/ 	.word	0x00000010


	//----- nvinfo : EIATTR_MAX_THREADS
	.align		4
.L_88:
        /*002c*/ 	.byte	0x04, 0x05
        /*002e*/ 	.short	(.L_90 - .L_89)
.L_89:
        /*0030*/ 	.word	0x00000100
        /*0034*/ 	.word	0x00000001
        /*0038*/ 	.word	0x00000001


	//----- nvinfo : EIATTR_CBANK_PARAM_SIZE
	.align		4
.L_90:
        /*003c*/ 	.byte	0x03, 0x19
        /*003e*/ 	.short	0x0418


	//----- nvinfo : EIATTR_PARAM_CBANK
	.align		4
        /*0040*/ 	.byte	0x04, 0x0a
        /*0042*/ 	.short	(.L_92 - .L_91)
	.align		4
.L_91:
        /*0044*/ 	.word	index@(.nv.constant0._ZN7cutlass13device_kernelIN5flash19enable_sm80_to_sm89INS1_16FlashAttnFwdSm80INS1_25CollectiveMainloopFwdSm80ILi8ELi1ELb1EN4cute5tupleIJNS5_1CILi128EEES8_S8_EEELi128ENS_10bfloat16_tEfNS_4arch4Sm80ELb0ELb0ELb1ELb0ELb0ELb0ELb1ELb1EEENS1_21CollectiveEpilogueFwdIS9_NS6_IJNS7_ILi1EEESF_SF_EEESA_SC_Li256ELb0ELb1ELb1ELb0EEENS1_19SingleTileSchedulerILb0ELb1ELb1ELi128EEEEEEEEEvNT_6ParamsE)
        /*0048*/ 	.short	0x0210
        /*004a*/ 	.short	0x0418


	//----- nvinfo : EIATTR_SW_WAR
	.align		4
.L_92:
        /*004c*/ 	.byte	0x04, 0x36
        /*004e*/ 	.short	(.L_94 - .L_93)
.L_93:
        /*0050*/ 	.word	0x00000008
.L_94:


//--------------------- .nv.info._ZN7cutlass13device_kernelIN5flash19enable_sm80_to_sm89INS1_16FlashAttnFwdSm80INS1_25CollectiveMainloopFwdSm80ILi8ELi1ELb1EN4cute5tupleIJNS5_1CILi128EEENS7_ILi96EEES8_EEELi128ENS_10bfloat16_tEfNS_4arch4Sm80ELb0ELb1ELb1ELb0ELb0ELb0ELb1ELb1EEENS1_21CollectiveEpilogueFwdINS6_IJS8_S8_S9_EEENS6_IJNS7_ILi1EEESH_SH_EEESB_SD_Li256ELb0ELb1ELb1ELb0EEENS1_19SingleTileSchedulerILb0ELb1ELb1ELi128EEEEEEEEEvNT_6ParamsE --------------------------
	.section	.nv.info._ZN7cutlass13device_kernelIN5flash19enable_sm80_to_sm89INS1_16FlashAttnFwdSm80INS1_25CollectiveMainloopFwdSm80ILi8ELi1ELb1EN4cute5tupleIJNS5_1CILi128EEENS7_ILi96EEES8_EEELi128ENS_10bfloat16_tEfNS_4arch4Sm80ELb0ELb1ELb1ELb0ELb0ELb0ELb1ELb1EEENS1_21CollectiveEpilogueFwdINS6_IJS8_S8_S9_EEENS6_IJNS7_ILi1EEESH_SH_EEESB_SD_Li256ELb0ELb1ELb1ELb0EEENS1_19SingleTileSchedulerILb0ELb1ELb1ELi128EEEEEEEEEvNT_6ParamsE,"",@"SHT_CUDA_INFO"
	.sectionflags	@""
	.align	4


	//----- nvinfo : EIATTR_CUDA_API_VERSION
	.align		4
        /*0000*/ 	.byte	0x04, 0x37
        /*0002*/ 	.short	(.L_96 - .L_95)
.L_95:
        /*0004*/ 	.word	0x00000082


	//----- nvinfo : EIATTR_KPARAM_INFO
	.align		4
.L_96:
        /*0008*/ 	.byte	0x04, 0x17
        /*000a*/ 	.short	(.L_98 - .L_97)
.L_97:
        /*000c*/ 	.word	0x00000000
        /*0010*/ 	.short	0x0000
        /*0012*/ 	.short	0x0000
        /*0014*/ 	.byte	0x00, 0xf0, 0x61, 0x10


	//----- nvinfo : EIATTR_SPARSE_MMA_MASK
	.align		4
.L_98:
        /*0018*/ 	.byte	0x03, 0x50
        /*001a*/ 	.short	0x0000


	//----- nvinfo : EIATTR_MAXREG_COUNT
	.align		4
        /*001c*/ 	.byte	0x03, 0x1b
        /*001e*/ 	.short	0x00ff


	//----- nvinfo : EIATTR_MERCURY_ISA_VERSION
	.align		4
        /*0020*/ 	.byte	0x03, 0x5f
        /*0022*/ 	.short	0x0101


	//----- nvinfo : EIATTR_EXIT_INSTR_OFFSETS
	.align		4
        /*0024*/ 	.byte	0x04, 0x1c
        /*0026*/ 	.short	(.L_100 - .L_99)


	//   ....[0]....
.L_99:
        /*0028*/ 	.word	0x00000010


	//----- nvinfo : EIATTR_MAX_THREADS
	.align		4
.L_100:
        /*002c*/ 	.byte	0x04, 0x05
        /*002e*/ 	.short	(.L_102 - .L_101)
.L_101:
        /*0030*/ 	.word	0x00000100
        /*0034*/ 	.word	0x00000001
        /*0038*/ 	.word	0x00000001


	//----- nvinfo : EIATTR_CBANK_PARAM_SIZE
	.align		4
.L_102:
        /*003c*/ 	.byte	0x03, 0x19
        /*003e*/ 	.short	0x0418


	//----- nvinfo : EIATTR_PARAM_CBANK
	.align		4
        /*0040*/ 	.byte	0x04, 0x0a
        /*0042*/ 	.short	(.L_104 - .L_103)
	.align		4
.L_103:
        /*0044*/ 	.word	index@(.nv.constant0._ZN7cutlass13device_kernelIN5flash19enable_sm80_to_sm89INS1_16FlashAttnFwdSm80INS1_25CollectiveMainloopFwdSm80ILi8ELi1ELb1EN4cute5tupleIJNS5_1CILi128EEENS7_ILi96EEES8_EEELi128ENS_10bfloat16_tEfNS_4arch4Sm80ELb0ELb1ELb1ELb0ELb0ELb0ELb1ELb1EEENS1_21CollectiveEpilogueFwdINS6_IJS8_S8_S9_EEENS6_IJNS7_ILi1EEESH_SH_EEESB_SD_Li256ELb0ELb1ELb1ELb0EEENS1_19SingleTileSchedulerILb0ELb1ELb1ELi128EEEEEEEEEvNT_6ParamsE)
        /*0048*/ 	.short	0x0210
        /*004a*/ 	.short	0x0418


	//----- nvinfo : EIATTR_SW_WAR
	.align		4
.L_104:
        /*004c*/ 	.byte	0x04, 0x36
        /*004e*/ 	.short	(.L_106 - .L_105)
.L_105:
        /*0050*/ 	.word	0x00000008
.L_106:


//--------------------- .nv.info._ZN7cutlass13device_kernelIN5flash19enable_sm80_to_sm89INS1_16FlashAttnFwdSm80INS1_25CollectiveMainloopFwdSm80ILi8ELi1ELb1EN4cute5tupleIJNS5_1CILi128EEES8_S8_EEELi128ENS_10bfloat16_tEfNS_4arch4Sm80ELb1ELb0ELb1ELb0ELb0ELb0ELb1ELb1EEENS1_21CollectiveEpilogueFwdIS9_NS6_IJNS7_ILi1EEESF_SF_EEESA_SC_Li256ELb0ELb1ELb1ELb0EEENS1_30DynamicPersistentTileSchedulerILi256ELi256ELb1ELb1ELb0EEEEEEEEEvNT_6ParamsE --------------------------
	.section	.nv.info._ZN7cutlass13device_kernelIN5flash19enable_sm80_to_sm89INS1_16FlashAttnFwdSm80INS1_25CollectiveMainloopFwdSm80ILi8ELi1ELb1EN4cute5tupleIJNS5_1CILi128EEES8_S8_EEELi128ENS_10bfloat16_tEfNS_4arch4Sm80ELb1ELb0ELb1ELb0ELb0ELb0ELb1ELb1EEENS1_21CollectiveEpilogueFwdIS9_NS6_IJNS7_ILi1EEESF_SF_EEESA_SC_Li256ELb0ELb1ELb1ELb0EEENS1_30DynamicPersistentTileSchedulerILi256ELi256ELb1ELb1ELb0EEEEEEEEEvNT_6ParamsE,"",@"SHT_CUDA_INFO"
	.sectionflags	@""
	.align	4


	//----- nvinfo : EIATTR_CUDA_API_VERSION
	.align		4
        /*0000*/ 	.byte	0x04, 0x37
        /*0002*/ 	.short	(.L_108 - .L_107)
.L_107:
        /*0004*/ 	.word	0x00000082


	//----- nvinfo : EIATTR_KPARAM_INFO
	.align		4
.L_108:
        /*0008*/ 	.byte	0x04, 0x17
        /*000a*/ 	.short	(.L_110 - .L_109)
.L_109:
        /*000c*/ 	.word	0x00000000
        /*0010*/ 	.short	0x0000
        /*0012*/ 	.short	0x0000
        /*0014*/ 	.byte	0x00, 0xf0, 0xa1, 0x10


	//----- nvinfo : EIATTR_SPARSE_MMA_MASK
	.align		4
.L_110:
        /*0018*/ 	.byte	0x03, 0x50
        /*001a*/ 	.short	0x0000


	//----- nvinfo : EIATTR_MAXREG_COUNT
	.align		4
        /*001c*/ 	.byte	0x03, 0x1b
        /*001e*/ 	.short	0x00ff


	//----- nvinfo : EIATTR_MERCURY_ISA_VERSION
	.align		4
        /*0020*/ 	.byte	0x03, 0x5f
        /*0022*/ 	.short	0x0101


	//----- nvinfo : EIATTR_EXIT_INSTR_OFFSETS
	.align		4
        /*0024*/ 	.byte	0x04, 0x1c
        /*0026*/ 	.short	(.L_112 - .L_111)


	//   ....[0]....
.L_111:
        /*0028*/ 	.word	0x00000010


	//----- nvinfo : EIATTR_MAX_THREADS
	.align		4
.L_112:
        /*002c*/ 	.byte	0x04, 0x05
        /*002e*/ 	.short	(.L_114 - .L_113)
.L_113:
        /*0030*/ 	.word	0x00000100
        /*0034*/ 	.word	0x00000001
        /*0038*/ 	.word	0x00000001


	//----- nvinfo : EIATTR_CBANK_PARAM_SIZE
	.align		4
.L_114:
        /*003c*/ 	.byte	0x03, 0x19
        /*003e*/ 	.short	0x0428


	//----- nvinfo : EIATTR_PARAM_CBANK
	.align		4
        /*0040*/ 	.byte	0x04, 0x0a
        /*0042*/ 	.short	(.L_116 - .L_115)
	.align		4
.L_115:
        /*0044*/ 	.word	index@(.nv.constant0._ZN7cutlass13device_kernelIN5flash19enable_sm80_to_sm89INS1_16FlashAttnFwdSm80INS1_25CollectiveMainloopFwdSm80ILi8ELi1ELb1EN4cute5tupleIJNS5_1CILi128EEES8_S8_EEELi128ENS_10bfloat16_tEfNS_4arch4Sm80ELb1ELb0ELb1ELb0ELb0ELb0ELb1ELb1EEENS1_21CollectiveEpilogueFwdIS9_NS6_IJNS7_ILi1EEESF_SF_EEESA_SC_Li256ELb0ELb1ELb1ELb0EEENS1_30DynamicPersistentTileSchedulerILi256ELi256ELb1ELb1ELb0EEEEEEEEEvNT_6ParamsE)
        /*0048*/ 	.short	0x0210
        /*004a*/ 	.short	0x0428


	//----- nvinfo : EIATTR_SW_WAR
	.align		4
.L_116:
        /*004c*/ 	.byte	0x04, 0x36
        /*004e*/ 	.short	(.L_118 - .L_117)
.L_117:
        /*0050*/ 	.word	0x00000008
.L_118:


//--------------------- .nv.info._ZN7cutlass13device_kernelIN5flash19enable_sm80_to_sm89INS1_16FlashAttnFwdSm80INS1_25CollectiveMainloopFwdSm80ILi4ELi1ELb0EN4cute5tupleIJNS5_1CILi128EEENS7_ILi64EEES8_EEELi128ENS_10bfloat16_tEfNS_4arch4Sm80ELb0ELb0ELb1ELb0ELb0ELb0ELb1ELb1EEENS1_21CollectiveEpilogueFwdINS6_IJS8_S8_S9_EEENS6_IJNS7_ILi1EEESH_SH_EEESB_SD_Li128ELb0ELb1ELb1ELb0EEENS1_19SingleTileSchedulerILb0ELb1ELb1ELi128EEEEEEEEEvNT_6ParamsE --------------------------
	.section	.nv.info._ZN7cutlass13device_kernelIN5flash19enable_sm80_to_sm89INS1_16FlashAttnFwdSm80INS1_25CollectiveMainloopFwdSm80ILi4ELi1ELb0EN4cute5tupleIJNS5_1CILi128EEENS7_ILi64EEES8_EEELi128ENS_10bfloat16_tEfNS_4arch4Sm80ELb0ELb0ELb1ELb0ELb0ELb0ELb1ELb1EEENS1_21CollectiveEpilogueFwdINS6_IJS8_S8_S9_EEENS6_IJNS7_ILi1EEESH_SH_EEESB_SD_Li128ELb0ELb1ELb1ELb0EEENS1_19SingleTileSchedulerILb0ELb1ELb1ELi128EEEEEEEEEvNT_6ParamsE,"",@"SHT_CUDA_INFO"
	.sectionflags	@""
	.align	4


	//----- nvinfo : EIATTR_CUDA_API_VERSION
	.align		4
        /*0000*/ 	.byte	0x04, 0x37
        /*0002*/ 	.short	(.L_120 - .L_119)
.L_119:
        /*0004*/ 	.word	0x00000082


	//----- nvinfo : EIATTR_KPARAM_INFO
	.align		4
.L_120:
        /*0008*/ 	.byte	0x04, 0x17
        /*000a*/ 	.short	(.L_122 - .L_121)
.L_121:
        /*000c*/ 	.word	0x00000000
        /*0010*/ 	.short	0x0000
        /*0012*/ 	.short	0x0000
        /*0014*/ 	.byte	0x00, 0xf0, 0x61, 0x10


	//----- nvinfo : EIATTR_SPARSE_MMA_MASK
	.align		4
.L_122:
        /*0018*/ 	.byte	0x03, 0x50
        /*001a*/ 	.short	0x0000


	//----- nvinfo : EIATTR_MAXREG_COUNT
	.align		4
        /*001c*/ 	.byte	0x03, 0x1b
        /*001e*/ 	.short	0x00ff


	//----- nvinfo : EIATTR_MERCURY_ISA_VERSION
	.align		4
        /*0020*/ 	.byte	0x03, 0x5f
        /*0022*/ 	.short	0x0101


	//----- nvinfo : EIATTR_EXIT_INSTR_OFFSETS
	.align		4
        /*0024*/ 	.byte	0x04, 0x1c
        /*0026*/ 	.short	(.L_124 - .L_123)


	//   ....[0]....
.L_123:
        /*0028*/ 	.word	0x00000010


	//----- nvinfo : EIATTR_MAX_THREADS
	.align		4
.L_124:
        /*002c*/ 	.byte	0x04, 0x05
        /*002e*/ 	.short	(.L_126 - .L_125)
.L_125:
        /*0030*/ 	.word	0x00000080
        /*0034*/ 	.word	0x00000001
        /*0038*/ 	.word	0x00000001


	//----- nvinfo : EIATTR_CBANK_PARAM_SIZE
	.align		4
.L_126:
        /*003c*/ 	.byte	0x03, 0x19
        /*003e*/ 	.short	0x0418


	//----- nvinfo : EIATTR_PARAM_CBANK
	.align		4
        /*0040*/ 	.byte	0x04, 0x0a
        /*0042*/ 	.short	(.L_128 - .L_127)
	.align		4
.L_127:
        /*0044*/ 	.word	index@(.nv.constant0._ZN7cutlass13device_kernelIN5flash19enable_sm80_to_sm89INS1_16FlashAttnFwdSm80INS1_25CollectiveMainloopFwdSm80ILi4ELi1ELb0EN4cute5tupleIJNS5_1CILi128EEENS7_ILi64EEES8_EEELi128ENS_10bfloat16_tEfNS_4arch4Sm80ELb0ELb0ELb1ELb0ELb0ELb0ELb1ELb1EEENS1_21CollectiveEpilogueFwdINS6_IJS8_S8_S9_EEENS6_IJNS7_ILi1EEESH_SH_EEESB_SD_Li128ELb0ELb1ELb1ELb0EEENS1_19SingleTileSchedulerILb0ELb1ELb1ELi128EEEEEEEEEvNT_6ParamsE)
        /*0048*/ 	.short	0x0210
        /*004a*/ 	.short	0x0418


	//----- nvinfo : EIATTR_SW_WAR
	.align		4
.L_128:
        /*004c*/ 	.byte	0x04, 0x36
        /*004e*/ 	.short	(.L_130 - .L_129)
.L_129:
        /*0050*/ 	.word	0x00000008
.L_130:


//--------------------- .nv.info._ZN7cutlass13device_kernelIN5flash19enable_sm80_to_sm89INS1_16FlashAttnFwdSm80INS1_25CollectiveMainloopFwdSm80ILi8ELi1ELb1EN4cute5tupleIJNS5_1CILi128EEENS7_ILi112EEES8_EEELi128ENS_10bfloat16_tEfNS_4arch4Sm80ELb0ELb0ELb1ELb1ELb0ELb0ELb1ELb1EEENS1_21CollectiveEpilogueFwdINS6_IJS8_S8_S9_EEENS6_IJNS7_ILi1EEESH_SH_EEESB_SD_Li256ELb1ELb1ELb1ELb0EEENS1_36VarlenDynamicPersistentTileSchedulerILi128ELi112ELi256ELi256ELb1ELb1ELb0ELb0ELb1ELb1EEEEEEEEEvNT_6ParamsE --------------------------
	.section	.nv.info._ZN7cutlass13device_kernelIN5flash19enable_sm80_to_sm89INS1_16FlashAttnFwdSm80INS1_25CollectiveMainloopFwdSm80ILi8ELi1ELb1EN4cute5tupleIJNS5_1CILi128EEENS7_ILi112EEES8_EEELi128ENS_10bfloat16_tEfNS_4arch4Sm80ELb0ELb0ELb1ELb1ELb0ELb0ELb1ELb1EEENS1_21CollectiveEpilogueFwdINS6_IJS8_S8_S9_EEENS6_IJNS7_ILi1EEESH_SH_EEESB_SD_Li256ELb1ELb1ELb1ELb0EEENS1_36VarlenDynamicPersistentTileSchedulerILi128ELi112ELi256ELi256ELb1ELb1ELb0ELb0ELb1ELb1EEEEEEEEEvNT_6ParamsE,"",@"SHT_CUDA_INFO"
	.sectionflags	@""
	.align	4


	//----- nvinfo : EIATTR_CUDA_API_VERSION
	.align		4
        /*0000*/ 	.byte	0x04, 0x37
        /*0002*/ 	.short	(.L_132 - .L_131)
.L_131:
        /*0004*/ 	.word	0x00000082


	//----- nvinfo : EIATTR_KPARAM_INFO
	.align		4
.L_132:
        /*0008*/ 	.byte	0x04, 0x17
        /*000a*/ 	.short	(.L_134 - .L_133)
.L_133:
        /*000c*/ 	.word	0x00000000
        /*0010*/ 	.short	0x0000
        /*0012*/ 	.short	0x0000
        /*0014*/ 	.byte	0x00, 0xf0, 0xe1, 0x10


	//----- nvinfo : EIATTR_SPARSE_MMA_MASK
	.align		4
.L_134:
        /*0018*/ 	.byte	0x03, 0x50
        /*001a*/ 	.short	0x0000


	//----- nvinfo : EIATTR_MAXREG_COUNT
	.align		4
        /*001c*/ 	.byte	0x03, 0x1b
        /*001e*/ 	.short	0x00ff


	//----- nvinfo : EIATTR_MERCURY_ISA_VERSION
	.align		4
        /*0020*/ 	.byte	0x03, 0x5f
        /*0022*/ 	.short	0x0101


	//----- nvinfo : EIATTR_EXIT_INSTR_OFFSETS
	.align		4
        /*0024*/ 	.byte	0x04, 0x1c
        /*0026*/ 	.short	(.L_136 - .L_135)


	//   ....[0]....
.L_135:
        /*0028*/ 	.word	0x00000010


	//----- nvinfo : EIATTR_MAX_THREADS
	.align		4
.L_136:
        /*002c*/ 	.byte	0x04, 0x05
        /*002e*/ 	.short	(.L_138 - .L_137)
.L_137:
        /*0030*/ 	.word	0x00000100
        /*0034*/ 	.word	0x00000001
        /*0038*/ 	.word	0x00000001


	//----- nvinfo : EIATTR_CBANK_PARAM_SIZE
	.align		4
.L_138:
        /*003c*/ 	.byte	0x03, 0x19
        /*003e*/ 	.short	0x0438


	//----- nvinfo : EIATTR_PARAM_CBANK
	.align		4
        /*0040*/ 	.byte	0x04, 0x0a
        /*0042*/ 	.short	(.L_140 - .L_139)
	.align		4
.L_139:
        /*0044*/ 	.word	index@(.nv.constant0._ZN7cutlass13device_kernelIN5flash19enable_sm80_to_sm89INS1_16FlashAttnFwdSm80INS1_25CollectiveMainloopFwdSm80ILi8ELi1ELb1EN4cute5tupleIJNS5_1CILi128EEENS7_ILi112EEES8_EEELi128ENS_10bfloat16_tEfNS_4arch4Sm80ELb0ELb0ELb1ELb1ELb0ELb0ELb1ELb1EEENS1_21CollectiveEpilogueFwdINS6_IJS8_S8_S9_EEENS6_IJNS7_ILi1EEESH_SH_EEESB_SD_Li256ELb1ELb1ELb1ELb0EEENS1_36VarlenDynamicPersistentTileSchedulerILi128ELi112ELi256ELi256ELb1ELb1ELb0ELb0ELb1ELb1EEEEEEEEEvNT_6ParamsE)
        /*0048*/ 	.short	0x0210
        /*004a*/ 	.short	0x0438


	//----- nvinfo : EIATTR_SW_WAR
	.align		4
.L_140:
        /*004c*/ 	.byte	0x04, 0x36
        /*004e*/ 	.short	(.L_142 - .L_141)
.L_141:
        /*0050*/ 	.word	0x00000008
.L_142:


//--------------------- .nv.info._ZN7cutlass13device_kernelIN5flash19enable_sm80_to_sm89INS1_16FlashAttnFwdSm80INS1_25CollectiveMainloopFwdSm80ILi8ELi1ELb1EN4cute5tupleIJNS5_1CILi128EEENS7_ILi112EEES8_EEELi128ENS_10bfloat16_tEfNS_4arch4Sm80ELb0ELb0ELb1ELb1ELb0ELb1ELb1ELb1EEENS1_21CollectiveEpilogueFwdINS6_IJS8_S8_S9_EEENS6_IJNS7_ILi1EEESH_SH_EEESB_SD_Li256ELb1ELb1ELb1ELb0EEENS1_36VarlenDynamicPersistentTileSchedulerILi128ELi112ELi256ELi256ELb1ELb1ELb0ELb0ELb1ELb1EEEEEEEEEvNT_6ParamsE --------------------------
	.section	.nv.info._ZN7cutlass13device_kernelIN5flash19enable_sm80_to_sm89INS1_16FlashAttnFwdSm80INS1_25CollectiveMainloopFwdSm80ILi8ELi1ELb1EN4cute5tupleIJNS5_1CILi128EEENS7_ILi112EEES8_EEELi128ENS_10bfloat16_tEfNS_4arch4Sm80ELb0ELb0ELb1ELb1ELb0ELb1ELb1ELb1EEENS1_21CollectiveEpilogueFwdINS6_IJS8_S8_S9_EEENS6_IJNS7_ILi1EEESH_SH_EEESB_SD_Li256ELb1ELb1ELb1ELb0EEENS1_36VarlenDynamicPersistentTileSchedulerILi128ELi112ELi256ELi256ELb1ELb1ELb0ELb0ELb1ELb1EEEEEEEEEvNT_6ParamsE,"",@"SHT_CUDA_INFO"
	.sectionflags	@""
	.align	4


	//----- nvinfo : EIATTR_CUDA_API_VERSION
	.align		4
        /*0000*/ 	.byte	0x04, 0x37
        /*0002*/ 	.short	(.L_144 - .L_143)
.L_143:
        /*0004*/ 	.word	0x00000082


	//----- nvinfo : EIATTR_KPARAM_INFO
	.align		4
.L_144:
        /*0008*/ 	.byte	0x04, 0x17
        /*000a*/ 	.short	(.L_146 - .L_145)
.L_145:
        /*000c*/ 	.word	0x00000000
        /*0010*/ 	.short	0x0000
        /*0012*/ 	.short	0x0000
        /*0014*/ 	.byte	0x00, 0xf0, 0xe1, 0x10


	//----- nvinfo : EIATTR_SPARSE_MMA_MASK
	.align		4
.L_146:
        /*0018*/ 	.byte	0x03, 0x50
        /*001a*/ 	.short	0x0000


	//----- nvinfo : EIATTR_MAXREG_COUNT
	.align		4
        /*001c*/ 	.byte	0x03, 0x1b
        /*001e*/ 	.short	0x00ff


	//----- nvinfo : EIATTR_MERCURY_ISA_VERSION
	.align		4
        /*0020*/ 	.byte	0x03, 0x5f
        /*0022*/ 	.short	0x0101


	//----- nvinfo : EIATTR_EXIT_INSTR_OFFSETS
	.align		4
        /*0024*/ 	.byte	0x04, 0x1c
        /*0026*/ 	.short	(.L_148 - .L_147)


	//   ....[0]....
.L_147:
        /*0028*/ 	.word	0x00000010


	//----- nvinfo : EIATTR_MAX_THREADS
	.align		4
.L_148:
        /*002c*/ 	.byte	0x04, 0x05
        /*002e*/ 	.short	(.L_150 - .L_149)
.L_149:
        /*0030*/ 	.word	0x00000100
        /*0034*/ 	.word	0x00000001
        /*0038*/ 	.word	0x00000001


	//----- nvinfo : EIATTR_CBANK_PARAM_SIZE
	.align		4
.L_150:
        /*003c*/ 	.byte	0x03, 0x19
        /*003e*/ 	.short	0x0438


	//----- nvinfo : EIATTR_PARAM_CBANK
	.align		4
        /*0040*/ 	.byte	0x04, 0x0a
        /*0042*/ 	.short	(.L_152 - .L_151)
	.align		4
.L_151:
        /*0044*/ 	.word	index@(.nv.constant0._ZN7cutlass13device_kernelIN5flash19enable_sm80_to_sm89INS1_16FlashAttnFwdSm80INS1_25CollectiveMainloopFwdSm80ILi8ELi1ELb1EN4cute5tupleIJNS5_1CILi128EEENS7_ILi112EEES8_EEELi128ENS_10bfloat16_tEfNS_4arch4Sm80ELb0ELb0ELb1ELb1ELb0ELb1ELb1ELb1EEENS1_21CollectiveEpilogueFwdINS6_IJS8_S8_S9_EEENS6_IJNS7_ILi1EEESH_SH_EEESB_SD_Li256ELb1ELb1ELb1ELb0EEENS1_36VarlenDynamicPersistentTileSchedulerILi128ELi112ELi256ELi256ELb1ELb1ELb0ELb0ELb1ELb1EEEEEEEEEvNT_6ParamsE)
        /*0048*/ 	.short	0x0210
        /*004a*/ 	.short	0x0438


	//----- nvinfo : EIATTR_SW_WAR
	.align		4
.L_152:
        /*004c*/ 	.byte	0x04, 0x36
        /*004e*/ 	.short	(.L_154 - .L_153)
.L_153:
        /*0050*/ 	.word	0x00000008
.L_154:


//--------------------- .nv.info._ZN7cutlass13device_kernelIN5flash19enable_sm80_to_sm89INS1_16FlashAttnFwdSm80INS1_25CollectiveMainloopFwdSm80ILi4ELi1ELb0EN4cute5tupleIJNS5_1CILi128EEENS7_ILi48EEES8_EEELi128ENS_10bfloat16_tEfNS_4arch4Sm80ELb0ELb1ELb1ELb0ELb0ELb0ELb1ELb1EEENS1_21CollectiveEpilogueFwdINS6_IJS8_S8_S9_EEENS6_IJNS7_ILi1EEESH_SH_EEESB_SD_Li128ELb0ELb1ELb1ELb0EEENS1_19SingleTileSchedulerILb0ELb1ELb1ELi128EEEEEEEEEvNT_6ParamsE --------------------------
	.section	.nv.info._ZN7cutlass13device_kernelIN5flash19enable_sm80_to_sm89INS1_16FlashAttnFwdSm80INS1_25CollectiveMainloopFwdSm80ILi4ELi1ELb0EN4cute5tupleIJNS5_1CILi128EEENS7_ILi48EEES8_EEELi128ENS_10bfloat16_tEfNS_4arch4Sm80ELb0ELb1ELb1ELb0ELb0ELb0ELb1ELb1EEENS1_21CollectiveEpilogueFwdINS6_IJS8_S8_S9_EEENS6_IJNS7_ILi1EEESH_SH_EEESB_SD_Li128ELb0ELb1ELb1ELb0EEENS1_19SingleTileSchedulerILb0ELb1ELb1ELi128EEEEEEEEEvNT_6ParamsE,"",@"SHT_CUDA_INFO"
	.sectionflags	@""
	.align	4


	//----- nvinfo : EIATTR_CUDA_API_VERSION
	.align		4
        /*0000*/ 	.byte	0x04, 0x37
        /*0002*/ 	.short	(.L_156 - .L_155)
.L_155:
        /*0004*/ 	.word	0x00000082


	//----- nvinfo : EIATTR_KPARAM_INFO
	.align		4
.L_156:
        /*0008*/ 	.byte	0x04, 0x17
        /*000a*/ 	.short	(.L_158 - .L_157)
.L_157:
        /*000c*/ 	.word	0x00000000
        /*0010*/ 	.short	0x0000
        /*0012*/ 	.short	0x0000
        /*0014*/ 	.byte	0x00, 0xf0, 0x61, 0x10


	//----- nvinfo : EIATTR_SPARSE_MMA_MASK
	.align		4
.L_158:
        /*0018*/ 	.byte	0x03, 0x50
        /*001a*/ 	.short	0x0000


	//----- nvinfo : EIATTR_MAXREG_COUNT
	.align		4
        /*001c*/ 	.byte	0x03, 0x1b
        /*001e*/ 	.short	0x00ff


	//----- nvinfo : EIATTR_MERCURY_ISA_VERSION
	.align		4
        /*0020*/ 	.byte	0x03, 0x5f
        /*0022*/ 	.short	0x0101


	//----- nvinfo : EIATTR_EXIT_INSTR_OFFSETS
	.align		4
        /*0024*/ 	.byte	0x04, 0x1c
        /*0026*/ 	.short	(.L_160 - .L_159)


	//   ....[0]....
.L_159:
        /*0028*/ 	.word	0x00000010


	//----- nvinfo : EIATTR_MAX_THREADS
	.align		4
.L_160:
        /*002c*/ 	.byte	0x04, 0x05
        /*002e*/ 	.short	(.L_162 - .L_161)
.L_161:
        /*0030*/ 	.word	0x00000080
        /*0034*/ 	.word	0x00000001
        /*0038*/ 	.word	0x00000001


	//----- nvinfo : EIATTR_CBANK_PARAM_SIZE
	.align		4
.L_162:
        /*003c*/ 	.byte	0x03, 0x19
        /*003e*/ 	.short	0x0418


	//----- nvinfo : EIATTR_PARAM_CBANK
	.align		4
        /*0040*/ 	.byte	0x04, 0x0a
        /*0042*/ 	.short	(.L_164 - .L_163)
	.align		4
.L_163:
        /*0044*/ 	.word	index@(.nv.constant0._ZN7cutlass13device_kernelIN5flash19enable_sm80_to_sm89INS1_16FlashAttnFwdSm80INS1_25CollectiveMainloopFwdSm80ILi4ELi1ELb0EN4cute5tupleIJNS5_1CILi128EEENS7_ILi48EEES8_EEELi128ENS_10bfloat16_tEfNS_4arch4Sm80ELb0ELb1ELb1ELb0ELb0ELb0ELb1ELb1EEENS1_21CollectiveEpilogueFwdINS6_IJS8_S8_S9_EEENS6_IJNS7_ILi1EEESH_SH_EEESB_SD_Li128ELb0ELb1ELb1ELb0EEENS1_19SingleTileSchedulerILb0ELb1ELb1ELi128EEEEEEEEEvNT_6ParamsE)
        /*0048*/ 	.short	0x0210
        /*004a*/ 	.short	0x0418


	//----- nvinfo : EIATTR_SW_WAR
	.align		4
.L_164:
        /*004c*/ 	.byte	0x04, 0x36
        /*004e*/ 	.short	(.L_166 - .L_165)
.L_165:
        /*0050*/ 	.word	0x00000008
.L_166:


//--------------------- .nv.info._ZN7cutlass13device_kernelIN5flash19enable_sm80_to_sm89INS1_16FlashAttnFwdSm80INS1_25CollectiveMainloopFwdSm80ILi8ELi1ELb1EN4cute5tupleIJNS5_1CILi128EEENS7_ILi96EEES8_EEELi128ENS_10bfloat16_tEfNS_4arch4Sm80ELb0ELb1ELb1ELb1ELb0ELb0ELb1ELb1EEENS1_21CollectiveEpilogueFwdINS6_IJS8_S8_S9_EEENS6_IJNS7_ILi1EEESH_SH_EEESB_SD_Li256ELb1ELb1ELb1ELb0EEENS1_36VarlenDynamicPersistentTileSchedulerILi128ELi96ELi256ELi256ELb1ELb1ELb0ELb1ELb0ELb1EEEEEEEEEvNT_6ParamsE --------------------------
	.section	.nv.info._ZN7cutlass13device_kernelIN5flash19enable_sm80_to_sm89INS1_16FlashAttnFwdSm80INS1_25CollectiveMainloopFwdSm80ILi8ELi1ELb1EN4cute5tupleIJNS5_1CILi128EEENS7_ILi96EEES8_EEELi128ENS_10bfloat16_tEfNS_4arch4Sm80ELb0ELb1ELb1ELb1ELb0ELb0ELb1ELb1EEENS1_21CollectiveEpilogueFwdINS6_IJS8_S8_S9_EEENS6_IJNS7_ILi1EEESH_SH_EEESB_SD_Li256ELb1ELb1ELb1ELb0EEENS1_36VarlenDynamicPersistentTileSchedulerILi128ELi96ELi256ELi256ELb1ELb1ELb0ELb1ELb0ELb1EEEEEEEEEvNT_6ParamsE,"",@"SHT_CUDA_INFO"
	.sectionflags	@""
	.align	4


	//----- nvinfo : EIATTR_CUDA_API_VERSION
	.align		4
        /*0000*/ 	.byte	0x04, 0x37
        /*0002*/ 	.short	(.L_168 - .L_167)
.L_167:
        /*0004*/ 	.word	0x00000082


	//----- nvinfo : EIATTR_KPARAM_INFO
	.align		4
.L_168:
        /*0008*/ 	.byte	0x04, 0x17
        /*000a*/ 	.short	(.L_170 - .L_169)
.L_169:
        /*000c*/ 	.word	0x00000000
        /*0010*/ 	.short	0x0000
        /*0012*/ 	.short	0x0000
        /*0014*/ 	.byte	0x00, 0xf0, 0xe1, 0x10


	//----- nvinfo : EIATTR_SPARSE_MMA_MASK
	.align		4
.L_170:
        /*0018*/ 	.byte	0x03, 0x50
        /*001a*/ 	.short	0x0000


	//----- nvinfo : EIATTR_MAXREG_COUNT
	.align		4
        /*001c*/ 	.byte	0x03, 0x1b
        /*001e*/ 	.short	0x00ff


	//----- nvinfo : EIATTR_MERCURY_ISA_VERSION
	.align		4
        /*0020*/ 	.byte	0x03, 0x5f
        /*0022*/ 	.short	0x0101


	//----- nvinfo : EIATTR_EXIT_INSTR_OFFSETS
	.align		4
        /*0024*/ 	.byte	0x04, 0x1c
        /*0026*/ 	.short	(.L_172 - .L_171)


	//   ....[0]....
.L_171:
        /*0028*/ 	.word	0x00000010


	//----- nvinfo : EIATTR_MAX_THREADS
	.align		4
.L_172:
        /*002c*/ 	.byte	0x04, 0x05
        /*002e*/ 	.short	(.L_174 - .L_173)
.L_173:
        /*0030*/ 	.word	0x00000100
        /*0034*/ 	.word	0x00000001
        /*0038*/ 	.word	0x00000001


	//----- nvinfo : EIATTR_CBANK_PARAM_SIZE
	.align		4
.L_174:
        /*003c*/ 	.byte	0x03, 0x19
        /*003e*/ 	.short	0x0438


	//----- nvinfo : EIATTR_PARAM_CBANK
	.align		4
        /*0040*/ 	.byte	0x04, 0x0a
        /*0042*/ 	.short	(.L_176 - .L_175)
	.align		4
.L_175:
        /*0044*/ 	.word	index@(.nv.constant0._ZN7cutlass13device_kernelIN5flash19enable_sm80_to_sm89INS1_16FlashAttnFwdSm80INS1_25CollectiveMainloopFwdSm80ILi8ELi1ELb1EN4cute5tupleIJNS5_1CILi128EEENS7_ILi96EEES8_EEELi128ENS_10bfloat16_tEfNS_4arch4Sm80ELb0ELb1ELb1ELb1ELb0ELb0ELb1ELb1EEENS1_21CollectiveEpilogueFwdINS6_IJS8_S8_S9_EEENS6_IJNS7_ILi1EEESH_SH_EEESB_SD_Li256ELb1ELb1ELb1ELb0EEENS1_36VarlenDynamicPersistentTileSchedulerILi128ELi96ELi256ELi256ELb1ELb1ELb0ELb1ELb0ELb1EEEEEEEEEvNT_6ParamsE)
        /*0048*/ 	.short	0x0210
        /*004a*/ 	.short	0x0438


	//----- nvinfo : EIATTR_SW_WAR
	.align		4
.L_176:
        /*004c*/ 	.byte	0x04, 0x36
        /*004e*/ 	.short	(.L_178 - .L_177)
.L_177:
        /*0050*/ 	.word	0x00000008
.L_178:


//--------------------- .nv.info._ZN7cutlass13device_kernelIN5flash19enable_sm80_to_sm89INS1_16FlashAttnFwdSm80INS1_25CollectiveMainloopFwdSm80ILi8ELi1ELb1EN4cute5tupleIJNS5_1CILi128EEENS7_ILi96EEES8_EEELi128ENS_10bfloat16_tEfNS_4arch4Sm80ELb0ELb1ELb1ELb1ELb0ELb1ELb1ELb1EEENS1_21CollectiveEpilogueFwdINS6_IJS8_S8_S9_EEENS6_IJNS7_ILi1EEESH_SH_EEESB_SD_Li256ELb1ELb1ELb1ELb0EEENS1_36VarlenDynamicPersistentTileSchedulerILi128ELi96ELi256ELi256ELb1ELb1ELb0ELb1ELb0ELb1EEEEEEEEEvNT_6ParamsE --------------------------
	.section	.nv.info._ZN7cutlass13device_kernelIN5flash19enable_sm80_to_sm89INS1_16FlashAttnFwdSm80INS1_25CollectiveMainloopFwdSm80ILi8ELi1ELb1EN4cute5tupleIJNS5_1CILi128EEENS7_ILi96EEES8_EEELi128ENS_10bfloat16_tEfNS_4arch4Sm80ELb0ELb1ELb1ELb1ELb0ELb1ELb1ELb1EEENS1_21CollectiveEpilogueFwdINS6_IJS8_S8_S9_EEENS6_IJNS7_ILi1EEESH_SH_EEESB_SD_Li256ELb1ELb1ELb1ELb0EEENS1_36VarlenDynamicPersistentTileSchedulerILi128ELi96ELi256ELi256ELb1ELb1ELb0ELb1ELb0ELb1EEEEEEEEEvNT_6ParamsE,"",@"SHT_CUDA_INFO"
	.sectionflags	@""
	.align	4


	//----- nvinfo : EIATTR_CUDA_API_VERSION
	.align		4
        /*0000*/ 	.byte	0x04, 0x37
        /*0002*/ 	.short	(.L_180 - .L_179)
.L_179:
        /*0004*/ 	.word	0x00000082


	//----- nvinfo : EIATTR_KPARAM_INFO
	.align		4
.L_180:
        /*0008*/ 	.byte	0x04, 0x17
        /*000a*/ 	.short	(.L_182 - .L_181)
.L_181:
        /*000c*/ 	.word	0x00000000
        /*0010*/ 	.short	0x0000
        /*0012*/ 	.short	0x0000
        /*0014*/ 	.byte	0x00, 0xf0, 0xe1, 0x10


	//----- nvinfo : EIATTR_SPARSE_MMA_MASK
	.align		4
.L_182:
        /*0018*/ 	.byte	0x03, 0x50
        /*001a*/ 	.short	0x0000


	//----- nvinfo : EIATTR_MAXREG_COUNT
	.align		4
        /*001c*/ 	.byte	0x03, 0x1b
        /*001e*/ 	.short	0x00ff


	//----- nvinfo : EIATTR_MERCURY_ISA_VERSION
	.align		4
        /*0020*/ 	.byte	0x03, 0x5f
        /*0022*/ 	.short	0x0101


	//----- nvinfo : EIATTR_EXIT_INSTR_OFFSETS
	.align		4
        /*0024*/ 	.byte	0x04, 0x1c
        /*0026*/ 	.short	(.L_184 - .L_183)


	//   ....[0]....
.L_183:
        /*0028*/ 	.word	0x00000010


	//----- nvinfo : EIATTR_MAX_THREADS
	.align		4
.L_184:
        /*002c*/ 	.byte	0x04, 0x05
        /*002e*/ 	.short	(.L_186 - .L_185)
.L_185:
        /*0030*/ 	.word	0x00000100
        /*0034*/ 	.word	0x00000001
        /*0038*/ 	.word	0x00000001


	//----- nvinfo : EIATTR_CBANK_PARAM_SIZE
	.align		4
.L_186:
        /*003c*/ 	.byte	0x03, 0x19
        /*003e*/ 	.short	0x0438


	//----- nvinfo : EIATTR_PARAM_CBANK
	.align		4
        /*0040*/ 	.byte	0x04, 0x0a
        /*0042*/ 	.short	(.L_188 - .L_187)
	.align		4
.L_187:
        /*0044*/ 	.word	index@(.nv.constant0._ZN7cutlass13device_kernelIN5flash19enable_sm80_to_sm89INS1_16FlashAttnFwdSm80INS1_25CollectiveMainloopFwdSm80ILi8ELi1ELb1EN4cute5tupleIJNS5_1CILi128EEENS7_ILi96EEES8_EEELi128ENS_10bfloat16_tEfNS_4arch4Sm80ELb0ELb1ELb1ELb1ELb0ELb1ELb1ELb1EEENS1_21CollectiveEpilogueFwdINS6_IJS8_S8_S9_EEENS6_IJNS7_ILi1EEESH_SH_EEESB_SD_Li256ELb1ELb1ELb1ELb0EEENS1_36VarlenDynamicPersistentTileSchedulerILi128ELi96ELi256ELi256ELb1ELb1ELb0ELb1ELb0ELb1EEEEEEEEEvNT_6ParamsE)
        /*0048*/ 	.short	0x0210
        /*004a*/ 	.short	0x0438


	//----- nvinfo : EIATTR_SW_WAR
	.align		4
.L_188:
        /*004c*/ 	.byte	0x04, 0x36
        /*004e*/ 	.short	(.L_190 - .L_189)
.L_189:
        /*0050*/ 	.word	0x00000008
.L_190:


//--------------------- .nv.info._ZN7cutlass13device_kernelIN5flash19enable_sm80_to_sm89INS1_16FlashAttnFwdSm80INS1_25CollectiveMainloopFwdSm80ILi4ELi1ELb0EN4cute5tupleIJNS5_1CILi128EEENS7_ILi64EEES8_EEELi128ENS_10bfloat16_tEfNS_4arch4Sm80ELb1ELb0ELb1ELb0ELb0ELb0ELb1ELb1EEENS1_21CollectiveEpilogueFwdINS6_IJS8_S8_S9_EEENS6_IJNS7_ILi1EEESH_SH_EEESB_SD_Li128ELb0ELb1ELb1ELb0EEENS1_30DynamicPersistentTileSchedulerILi128ELi128ELb1ELb1ELb0EEEEEEEEEvNT_6ParamsE --------------------------
	.section	.nv.info._ZN7cutlass13device_kernelIN5flash19enable_sm80_to_sm89INS1_16FlashAttnFwdSm80INS1_25CollectiveMainloopFwdSm80ILi4ELi1ELb0EN4cute5tupleIJNS5_1CILi128EEENS7_ILi64EEES8_EEELi128ENS_10bfloat16_tEfNS_4arch4Sm80ELb1ELb0ELb1ELb0ELb0ELb0ELb1ELb1EEENS1_21CollectiveEpilogueFwdINS6_IJS8_S8_S9_EEENS6_IJNS7_ILi1EEESH_SH_EEESB_SD_Li128ELb0ELb1ELb1ELb0EEENS1_30DynamicPersistentTileSchedulerILi128ELi128ELb1ELb1ELb0EEEEEEEEEvNT_6ParamsE,"",@"SHT_CUDA_INFO"
	.sectionflags	@""
	.align	4


	//----- nvinfo : EIATTR_CUDA_API_VERSION
	.align		4
        /*0000*/ 	.byte	0x04, 0x37
        /*0002*/ 	.short	(.L_192 - .L_191)
.L_191:
        /*0004*/ 	.word	0x00000082


	//----- nvinfo : EIATTR_KPARAM_INFO
	.align		4
.L_192:
        /*0008*/ 	.byte	0x04, 0x17
        /*000a*/ 	.short	(.L_194 - .L_193)
.L_193:
        /*000c*/ 	.word	0x00000000
        /*0010*/ 	.short	0x0000
        /*0012*/ 	.short	0x0000
        /*0014*/ 	.byte	0x00, 0xf0, 0xa1, 0x10


	//----- nvinfo : EIATTR_SPARSE_MMA_MASK
	.align		4
.L_194:
        /*0018*/ 	.byte	0x03, 0x50
        /*001a*/ 	.short	0x0000


	//----- nvinfo : EIATTR_MAXREG_COUNT
	.align		4
        /*001c*/ 	.byte	0x03, 0x1b
        /*001e*/ 	.short	0x00ff


	//----- nvinfo : EIATTR_MERCURY_ISA_VERSION
	.align		4
        /*0020*/ 	.byte	0x03, 0x5f
        /*0022*/ 	.short	0x0101


	//----- nvinfo : EIATTR_EXIT_INSTR_OFFSETS
	.align		4
        /*0024*/ 	.byte	0x04, 0x1c
        /*0026*/ 	.short	(.L_196 - .L_195)


	//   ....[0]....
.L_195:
        /*0028*/ 	.word	0x00000010


	//----- nvinfo : EIATTR_MAX_THREADS
	.align		4
.L_196:
        /*002c*/ 	.byte	0x04, 0x05
        /*002e*/ 	.short	(.L_198 - .L_197)
.L_197:
        /*0030*/ 	.word	0x00000080
        /*0034*/ 	.word	0x00000001
        /*0038*/ 	.word	0x00000001


	//----- nvinfo : EIATTR_CBANK_PARAM_SIZE
	.align		4
.L_198:
        /*003c*/ 	.byte	0x03, 0x19
        /*003e*/ 	.short	0x0428


	//----- nvinfo : EIATTR_PARAM_CBANK
	.align		4
        /*0040*/ 	.byte	0x04, 0x0a
        /*0042*/ 	.short	(.L_200 - .L_199)
	.align		4
.L_199:
        /*0044*/ 	.word	index@(.nv.constant0._ZN7cutlass13device_kernelIN5flash19enable_sm80_to_sm89INS1_16FlashAttnFwdSm80INS1_25CollectiveMainloopFwdSm80ILi4ELi1ELb0EN4cute5tupleIJNS5_1CILi128EEENS7_ILi64EEES8_EEELi128ENS_10bfloat16_tEfNS_4arch4Sm80ELb1ELb0ELb1ELb0ELb0ELb0ELb1ELb1EEENS1_21CollectiveEpilogueFwdINS6_IJS8_S8_S9_EEENS6_IJNS7_ILi1EEESH_SH_EEESB_SD_Li128ELb0ELb1ELb1ELb0EEENS1_30DynamicPersistentTileSchedulerILi128ELi128ELb1ELb1ELb0EEEEEEEEEvNT_6ParamsE)
        /*0048*/ 	.short	0x0210
        /*004a*/ 	.short	0x0428


	//----- nvinfo : EIATTR_SW_WAR
	.align		4
.L_200:
        /*004c*/ 	.byte	0x04, 0x36
        /*004e*/ 	.short	(.L_202 - .L_201)
.L_201:
        /*0050*/ 	.word	0x00000008
.L_202:


//--------------------- .nv.info._ZN7cutlass13device_kernelIN5flash19enable_sm80_to_sm89INS1_16FlashAttnFwdSm80INS1_25CollectiveMainloopFwdSm80ILi8ELi1ELb1EN4cute5tupleIJNS5_1CILi128EEENS7_ILi112EEES8_EEELi128ENS_10bfloat16_tEfNS_4arch4Sm80ELb1ELb0ELb1ELb1ELb0ELb0ELb1ELb1EEENS1_21CollectiveEpilogueFwdINS6_IJS8_S8_S9_EEENS6_IJNS7_ILi1EEESH_SH_EEESB_SD_Li256ELb1ELb1ELb1ELb0EEENS1_36VarlenDynamicPersistentTileSchedulerILi128ELi112ELi256ELi256ELb1ELb1ELb0ELb1ELb1ELb1EEEEEEEEEvNT_6ParamsE --------------------------
	.section	.nv.info._ZN7cutlass13device_kernelIN5flash19enable_sm80_to_sm89INS1_16FlashAttnFwdSm80INS1_25CollectiveMainloopFwdSm80ILi8ELi1ELb1EN4cute5tupleIJNS5_1CILi128EEENS7_ILi112EEES8_EEELi128ENS_10bfloat16_tEfNS_4arch4Sm80ELb1ELb0ELb1ELb1ELb0ELb0ELb1ELb1EEENS1_21CollectiveEpilogueFwdINS6_IJS8_S8_S9_EEENS6_IJNS7_ILi1EEESH_SH_EEESB_SD_Li256ELb1ELb1ELb1ELb0EEENS1_36VarlenDynamicPersistentTileSchedulerILi128ELi112ELi256ELi256ELb1ELb1ELb0ELb1ELb1ELb1EEEEEEEEEvNT_6ParamsE,"",@"SHT_CUDA_INFO"
	.sectionflags	@""
	.align	4


	//----- nvinfo : EIATTR_CUDA_API_VERSION
	.align		4
        /*0000*/ 	.byte	0x04, 0x37
        /*0002*/ 	.short	(.L_204 - .L_203)
.L_203:
        /*0004*/ 	.word	0x00000082


	//----- nvinfo : EIATTR_KPARAM_INFO
	.align		4
.L_204:
        /*0008*/ 	.byte	0x04, 0x17
        /*000a*/ 	.short	(.L_206 - .L_205)
.L_205:
        /*000c*/ 	.word	0x00000000
        /*0010*/ 	.short	0x0000
        /*0012*/ 	.short	0x0000
        /*0014*/ 	.byte	0x00, 0xf0, 0xe1, 0x10


	//----- nvinfo : EIATTR_SPARSE_MMA_MASK
	.align		4
.L_206:
        /*0018*/ 	.byte	0x03, 0x50
        /*001a*/ 	.short	0x0000


	//----- nvinfo : EIATTR_MAXREG_COUNT
	.align		4
        /*001c*/ 	.byte	0x03, 0x1b
        /*001e*/ 	.short	0x00ff


	//----- nvinfo : EIATTR_MERCURY_ISA_VERSION
	.align		4
        /*0020*/ 	.byte	0x03, 0x5f
        /*0022*/ 	.short	0x0101


	//----- nvinfo : EIATTR_EXIT_INSTR_OFFSETS
	.align		4
        /*0024*/ 	.byte	0x04, 0x1c
        /*0026*/ 	.short	(.L_208 - .L_207)


	//   ....[0]....
.L_207:
        /*0028*/ 	.word	0x00000010


	//----- nvinfo : EIATTR_MAX_THREADS
	.align		4
.L_208:
        /*002c*/ 	.byte	0x04, 0x05
        /*002e*/ 	.short	(.L_210 - .L_209)
.L_209:
        /*0030*/ 	.word	0x00000100
        /*0034*/ 	.word	0x00000001
        /*0038*/ 	.word	0x00000001


	//----- nvinfo : EIATTR_CBANK_PARAM_SIZE
	.align		4
.L_210:
        /*003c*/ 	.byte	0x03, 0x19
        /*003e*/ 	.short	0x0438


	//----- nvinfo : EIATTR_PARAM_CBANK
	.align		4
        /*0040*/ 	.byte	0x04, 0x0a
        /*0042*/ 	.short	(.L_212 - .L_211)
	.align		4
.L_211:
        /*0044*/ 	.word	index@(.nv.constant0._ZN7cutlass13device_kernelIN5flash19enable_sm80_to_sm89INS1_16FlashAttnFwdSm80INS1_25CollectiveMainloopFwdSm80ILi8ELi1ELb1EN4cute5tupleIJNS5_1CILi128EEENS7_ILi112EEES8_EEELi128ENS_10bfloat16_tEfNS_4arch4Sm80ELb1ELb0ELb1ELb1ELb0ELb0ELb1ELb1EEENS1_21CollectiveEpilogueFwdINS6_IJS8_S8_S9_EEENS6_IJNS7_ILi1EEESH_SH_EEESB_SD_Li256ELb1ELb1ELb1ELb0EEENS1_36VarlenDynamicPersistentTileSchedulerILi128ELi112ELi256ELi256ELb1ELb1ELb0ELb1ELb1ELb1EEEEEEEEEvNT_6ParamsE)
        /*0048*/ 	.short	0x0210
        /*004a*/ 	.short	0x0438


	//----- nvinfo : EIATTR_SW_WAR
	.align		4
.L_212:
        /*004c*/ 	.byte	0x04, 0x36
        /*004e*/ 	.short	(.L_214 - .L_213)
.L_213:
        /*0050*/ 	.word	0x00000008
.L_214:


//--------------------- .nv.info._ZN7cutlass13device_kernelIN5flash19enable_sm80_to_sm89INS1_16FlashAttnFwdSm80INS1_25CollectiveMainloopFwdSm80ILi8ELi1ELb1EN4cute5tupleIJNS5_1CILi128EEENS7_ILi112EEES8_EEELi128ENS_10bfloat16_tEfNS_4arch4Sm80ELb1ELb0ELb1ELb1ELb0ELb1ELb1ELb1EEENS1_21CollectiveEpilogueFwdINS6_IJS8_S8_S9_EEENS6_IJNS7_ILi1EEESH_SH_EEESB_SD_Li256ELb1ELb1ELb1ELb0EEENS1_36VarlenDynamicPersistentTileSchedulerILi128ELi112ELi256ELi256ELb1ELb1ELb0ELb1ELb1ELb1EEEEEEEEEvNT_6ParamsE --------------------------
	.section	.nv.info._ZN7cutlass13device_kernelIN5flash19enable_sm80_to_sm89INS1_16FlashAttnFwdSm80INS1_25CollectiveMainloopFwdSm80ILi8ELi1ELb1EN4cute5tupleIJNS5_1CILi128EEENS7_ILi112EEES8_EEELi128ENS_10bfloat16_tEfNS_4arch4Sm80ELb1ELb0ELb1ELb1ELb0ELb1ELb1ELb1EEENS1_21CollectiveEpilogueFwdINS6_IJS8_S8_S9_EEENS6_IJNS7_ILi1EEESH_SH_EEESB_SD_Li256ELb1ELb1ELb1ELb0EEENS1_36VarlenDynamicPersistentTileSchedulerILi128ELi112ELi256ELi256ELb1ELb1ELb0ELb1ELb1ELb1EEEEEEEEEvNT_6ParamsE,"",@"SHT_CUDA_INFO"
	.sectionflags	@""
	.align	4


	//----- nvinfo : EIATTR_CUDA_API_VERSION
	.align		4
        /*0000*/ 	.byte	0x04, 0x37
        /*0002*/ 	.short	(.L_216 - .L_215)
.L_215:
        /*0004*/ 	.word	0x00000082


	//----- nvinfo : EIATTR_KPARAM_INFO
	.align		4
.L_216:
        /*0008*/ 	.byte	0x04, 0x17
        /*000a*/ 	.short	(.L_218 - .L_217)
.L_217:
        /*000c*/ 	.word	0x00000000
        /*0010*/ 	.short	0x0000
        /*0012*/ 	.short	0x0000
        /*0014*/ 	.byte	0x00, 0xf0, 0xe1, 0x10


	//----- nvinfo : EIATTR_SPARSE_MMA_MASK
	.align		4
.L_218:
        /*0018*/ 	.byte	0x03, 0x50
        /*001a*/ 	.short	0x0000


	//----- nvinfo : EIATTR_MAXREG_COUNT
	.align		4
        /*001c*/ 	.byte	0x03, 0x1b
        /*001e*/ 	.short	0x00ff


	//----- nvinfo : EIATTR_MERCURY_ISA_VERSION
	.align		4
        /*0020*/ 	.byte	0x03, 0x5f
        /*0022*/ 	.short	0x0101


	//----- nvinfo : EIATTR_EXIT_INSTR_OFFSETS
	.align		4
        /*0024*/ 	.byte	0x04, 0x1c
        /*0026*/ 	.short	(.L_220 - .L_219)


	//   ....[0]....
.L_219:
        /*0028*/ 	.word	0x00000010


	//----- nvinfo : EIATTR_MAX_THREADS
	.align		4
.L_220:
        /*002c*/ 	.byte	0x04, 0x05
        /*002e*/ 	.short	(.L_222 - .L_221)
.L_221:
        /*0030*/ 	.word	0x00000100
        /*0034*/ 	.word	0x00000001
        /*0038*/ 	.word	0x00000001


	//----- nvinfo : EIATTR_CBANK_PARAM_SIZE
	.align		4
.L_222:
        /*003c*/ 	.byte	0x03, 0x19
        /*003e*/ 	.short	0x0438


	//----- nvinfo : EIATTR_PARAM_CBANK
	.align		4
        /*0040*/ 	.byte	0x04, 0x0a
        /*0042*/ 	.short	(.L_224 - .L_223)
	.align		4
.L_223:
        /*0044*/ 	.word	index@(.nv.constant0._ZN7cutlass13device_kernelIN5flash19enable_sm80_to_sm89INS1_16FlashAttnFwdSm80INS1_25CollectiveMainloopFwdSm80ILi8ELi1ELb1EN4cute5tupleIJNS5_1CILi128EEENS7_ILi112EEES8_EEELi128ENS_10bfloat16_tEfNS_4arch4Sm80ELb1ELb0ELb1ELb1ELb0ELb1ELb1ELb1EEENS1_21CollectiveEpilogueFwdINS6_IJS8_S8_S9_EEENS6_IJNS7_ILi1EEESH_SH_EEESB_SD_Li256ELb1ELb1ELb1ELb0EEENS1_36VarlenDynamicPersistentTileSchedulerILi128ELi112ELi256ELi256ELb1ELb1ELb0ELb1ELb1ELb1EEEEEEEEEvNT_6ParamsE)
        /*0048*/ 	.short	0x0210
        /*004a*/ 	.short	0x0438


	//----- nvinfo : EIATTR_SW_WAR
	.align		4
.L_224:
        /*004c*/ 	.byte	0x04, 0x36
        /*004e*/ 	.short	(.L_226 - .L_225)
.L_225:
        /*0050*/ 	.word	0x00000008
.L_226:


//--------------------- .nv.callgraph             --------------------------
	.section	.nv.callgraph,"",@"SHT_CUDA_CALLGRAPH"
	.align	4
	.sectionentsize	8
	.align		4
        /*0000*/ 	.word	0x00000000
	.align		4
        /*0004*/ 	.word	0xffffffff
	.align		4
        /*0008*/ 	.word	0x00000000
	.align		4
        /*000c*/ 	.word	0xfffffffe
	.align		4
        /*0010*/ 	.word	0x00000000
	.align		4
        /*0014*/ 	.word	0xfffffffd
	.align		4
        /*0018*/ 	.word	0x00000000
	.align		4
        /*001c*/ 	.word	0xfffffffc


//--------------------- .nv.constant4             --------------------------
	.section	.nv.constant4,"a",@progbits
	.align	8
	.align		8
.nv.constant4:
        /*0000*/ 	.dword	_ZN80_INTERNAL_315290f6_44_flash_fwd_hdim128_bf16_split_softcap_sm80_cu_3fbc093a_28154cuda3std3__45__cpo5beginE
	.align		8
        /*0008*/ 	.dword	_ZN80_INTERNAL_315290f6_44_flash_fwd_hdim128_bf16_split_softcap_sm80_cu_3fbc093a_28154cuda3std3__45__cpo3endE
	.align		8
        /*0010*/ 	.dword	_ZN80_INTERNAL_315290f6_44_flash_fwd_hdim128_bf16_split_softcap_sm80_cu_3fbc093a_28154cuda3std3__45__cpo6cbeginE
	.align		8
        /*0018*/ 	.dword	_ZN80_INTERNAL_315290f6_44_flash_fwd_hdim128_bf16_split_softcap_sm80_cu_3fbc093a_28154cuda3std3__45__cpo4cendE
	.align		8
        /*0020*/ 	.dword	_ZN80_INTERNAL_315290f6_44_flash_fwd_hdim128_bf16_split_softcap_sm80_cu_3fbc093a_28154cuda3std3__482_GLOBAL__N__315290f6_44_flash_fwd_hdim128_bf16_split_softcap_sm80_cu_3fbc093a_28156ignoreE
	.align		8
        /*0028*/ 	.dword	_ZN80_INTERNAL_315290f6_44_flash_fwd_hdim128_bf16_split_softcap_sm80_cu_3fbc093a_28154cuda3std3__419piecewise_constructE
	.align		8
        /*0030*/ 	.dword	_ZN80_INTERNAL_315290f6_44_flash_fwd_hdim128_bf16_split_softcap_sm80_cu_3fbc093a_28154cuda3std3__48in_placeE
	.align		8
        /*0038*/ 	.dword	_ZN80_INTERNAL_315290f6_44_flash_fwd_hdim128_bf16_split_softcap_sm80_cu_3fbc093a_28154cuda3std6ranges3__45__cpo4swapE
	.align		8
        /*0040*/ 	.dword	_ZN80_INTERNAL_315290f6_44_flash_fwd_hdim128_bf16_split_softcap_sm80_cu_3fbc093a_28154cuda3std6ranges3__45__cpo9iter_moveE
	.align		8
        /*0048*/ 	.dword	_ZN80_INTERNAL_315290f6_44_flash_fwd_hdim128_bf16_split_softcap_sm80_cu_3fbc093a_28154cute7productE
	.align		8
        /*0050*/ 	.dword	_ZN80_INTERNAL_315290f6_44_flash_fwd_hdim128_bf16_split_softcap_sm80_cu_3fbc093a_28154cute1_E


//--------------------- .text._ZN7cutlass13device_kernelIN5flash19enable_sm80_to_sm89INS1_16FlashAttnFwdSm80INS1_25CollectiveMainloopFwdSm80ILi8ELi1ELb1EN4cute5tupleIJNS5_1CILi128EEES8_S8_EEELi128ENS_10bfloat16_tEfNS_4arch4Sm80ELb0ELb0ELb1ELb0ELb0ELb0ELb1ELb1EEENS1_21CollectiveEpilogueFwdIS9_NS6_IJNS7_ILi1EEESF_SF_EEESA_SC_Li256ELb0ELb1ELb1ELb0EEENS1_19SingleTileSchedulerILb0ELb1ELb1ELi128EEEEEEEEEvNT_6ParamsE --------------------------
	.section	.text._ZN7cutlass13device_kernelIN5flash19enable_sm80_to_sm89INS1_16FlashAttnFwdSm80INS1_25CollectiveMainloopFwdSm80ILi8ELi1ELb1EN4cute5tupleIJNS5_1CILi128EEES8_S8_EEELi128ENS_10bfloat16_tEfNS_4arch4Sm80ELb0ELb0ELb1ELb0ELb0ELb0ELb1ELb1EEENS1_21CollectiveEpilogueFwdIS9_NS6_IJNS7_ILi1EEESF_SF_EEESA_SC_Li256ELb0ELb1ELb1ELb0EEENS1_19SingleTileSchedulerILb0ELb1ELb1ELi128EEEEEEEEEvNT_6ParamsE,"ax",@progbits
	.align	128
.text._ZN7cutlass13device_kernelIN5flash19enable_sm80_to_sm89INS1_16FlashAttnFwdSm80INS1_25CollectiveMainloopFwdSm80ILi8ELi1ELb1EN4cute5tupleIJNS5_1CILi128EEES8_S8_EEELi128ENS_10bfloat16_tEfNS_4arch4Sm80ELb0ELb0ELb1ELb0ELb0ELb0ELb1ELb1EEENS1_21CollectiveEpilogueFwdIS9_NS6_IJNS7_ILi1EEESF_SF_EEESA_SC_Li256ELb0ELb1ELb1ELb0EEENS1_19SingleTileSchedulerILb0ELb1ELb1ELi128EEEEEEEEEvNT_6ParamsE:
        .type           _ZN7cutlass13device_kernelIN5flash19enable_sm80_to_sm89INS1_16FlashAttnFwdSm80INS1_25CollectiveMainloopFwdSm80ILi8ELi1ELb1EN4cute5tupleIJNS5_1CILi128EEES8_S8_EEELi128ENS_10bfloat16_tEfNS_4arch4Sm80ELb0ELb0ELb1ELb0ELb0ELb0ELb1ELb1EEENS1_21CollectiveEpilogueFwdIS9_NS6_IJNS7_ILi1EEESF_SF_EEESA_SC_Li256ELb0ELb1ELb1ELb0EEENS1_19SingleTileSchedulerILb0ELb1ELb1ELi128EEEEEEEEEvNT_6ParamsE,@function
        .size           _ZN7cutlass13device_kernelIN5flash19enable_sm80_to_sm89INS1_16FlashAttnFwdSm80INS1_25CollectiveMainloopFwdSm80ILi8ELi1ELb1EN4cute5tupleIJNS5_1CILi128EEES8_S8_EEELi128ENS_10bfloat16_tEfNS_4arch4Sm80ELb0ELb0ELb1ELb0ELb0ELb0ELb1ELb1EEENS1_21CollectiveEpilogueFwdIS9_NS6_IJNS7_ILi1EEESF_SF_EEESA_SC_Li256ELb0ELb1ELb1ELb0EEENS1_19SingleTileSchedulerILb0ELb1ELb1ELi128EEEEEEEEEvNT_6ParamsE,(.L_x_12 - _ZN7cutlass13device_kernelIN5flash19enable_sm80_to_sm89INS1_16FlashAttnFwdSm80INS1_25CollectiveMainloopFwdSm80ILi8ELi1ELb1EN4cute5tupleIJNS5_1CILi128EEES8_S8_EEELi128ENS_10bfloat16_tEfNS_4arch4Sm80ELb0ELb0ELb1ELb0ELb0ELb0ELb1ELb1EEENS1_21CollectiveEpilogueFwdIS9_NS6_IJNS7_ILi1EEESF_SF_EEESA_SC_Li256ELb0ELb1ELb1ELb0EEENS1_19SingleTileSchedulerILb0ELb1ELb1ELi128EEEEEEEEEvNT_6ParamsE)
        .other          _ZN7cutlass13device_kernelIN5flash19enable_sm80_to_sm89INS1_16FlashAttnFwdSm80INS1_25CollectiveMainloopFwdSm80ILi8ELi1ELb1EN4cute5tupleIJNS5_1CILi128EEES8_S8_EEELi128ENS_10bfloat16_tEfNS_4arch4Sm80ELb0ELb0ELb1ELb0ELb0ELb0ELb1ELb1EEENS1_21CollectiveEpilogueFwdIS9_NS6_IJNS7_ILi1EEESF_SF_EEESA_SC_Li256ELb0ELb1ELb1ELb0EEENS1_19SingleTileSchedulerILb0ELb1ELb1ELi128EEEEEEEEEvNT_6ParamsE,@"STO_CUDA_ENTRY STV_DEFAULT"
_ZN7cutlass13device_kernelIN5flash19enable_sm80_to_sm89INS1_16FlashAttnFwdSm80INS1_25CollectiveMainloopFwdSm80ILi8ELi1ELb1EN4cute5tupleIJNS5_1CILi128EEES8_S8_EEELi128ENS_10bfloat16_tEfNS_4arch4Sm80ELb0ELb0ELb1ELb0ELb0ELb0ELb1ELb1EEENS1_21CollectiveEpilogueFwdIS9_NS6_IJNS7_ILi1EEESF_SF_EEESA_SC_Li256ELb0ELb1ELb1ELb0EEENS1_19SingleTileSchedulerILb0ELb1ELb1ELi128EEEEEEEEEvNT_6ParamsE:
[----:B------:R-:W-:Y:S01]  /*0000*/  LDC R1, c[0x0][0x28] ;  /* 0x00000a00ff017b82 */ /* 0x000fe20000000800 */
[----:B------:R-:W-:Y:S05]  /*0010*/  EXIT ;  /* 0x000000000000794d */ /* 0x000fea0003800000 */
.L_x_0:
[----:B------:R-:W-:-:S00]  /*0020*/  BRA `(.L_x_0) ;  /* 0xfffffffc00fc7947 */ /* 0x000fc0000383ffff */
[----:B------:R-:W-:-:S00]  /*0030*/  NOP ;  /* 0x0000000000007918 */ /* 0x000fc00000000000 */
        /* <DEDUP_REMOVED lines=12> */
.L_x_12:


//--------------------- .text._ZN7cutlass13device_kernelIN5flash19enable_sm80_to_sm89INS1_16FlashAttnFwdSm80INS1_25CollectiveMainloopFwdSm80ILi8ELi1ELb1EN4cute5tupleIJNS5_1CILi128EEENS7_ILi96EEES8_EEELi128ENS_10bfloat16_tEfNS_4arch4Sm80ELb0ELb1ELb1ELb0ELb0ELb0ELb1ELb1EEENS1_21CollectiveEpilogueFwdINS6_IJS8_S8_S9_EEENS6_IJNS7_ILi1EEESH_SH_EEESB_SD_Li256ELb0ELb1ELb1ELb0EEENS1_19SingleTileSchedulerILb0ELb1ELb1ELi128EEEEEEEEEvNT_6ParamsE --------------------------
	.section	.text._ZN7cutlass13device_kernelIN5flash19enable_sm80_to_sm89INS1_16FlashAttnFwdSm80INS1_25CollectiveMainloopFwdSm80ILi8ELi1ELb1EN4cute5tupleIJNS5_1CILi128EEENS7_ILi96EEES8_EEELi128ENS_10bfloat16_tEfNS_4arch4Sm80ELb0ELb1ELb1ELb0ELb0ELb0ELb1ELb1EEENS1_21CollectiveEpilogueFwdINS6_IJS8_S8_S9_EEENS6_IJNS7_ILi1EEESH_SH_EEESB_SD_Li256ELb0ELb1ELb1ELb0EEENS1_19SingleTileSchedulerILb0ELb1ELb1ELi128EEEEEEEEEvNT_6ParamsE,"ax",@progbits
	.align	128
.text._ZN7cutlass13device_kernelIN5flash19enable_sm80_to_sm89INS1_16FlashAttnFwdSm80INS1_25CollectiveMainloopFwdSm80ILi8ELi1ELb1EN4cute5tupleIJNS5_1CILi128EEENS7_ILi96EEES8_EEELi128ENS_10bfloat16_tEfNS_4arch4Sm80ELb0ELb1ELb1ELb0ELb0ELb0ELb1ELb1EEENS1_21CollectiveEpilogueFwdINS6_IJS8_S8_S9_EEENS6_IJNS7_ILi1EEESH_SH_EEESB_SD_Li256ELb0ELb1ELb1ELb0EEENS1_19SingleTileSchedulerILb0ELb1ELb1ELi128EEEEEEEEEvNT_6ParamsE:
        .type           _ZN7cutlass13device_kernelIN5flash19enable_sm80_to_sm89INS1_16FlashAttnFwdSm80INS1_25CollectiveMainloopFwdSm80ILi8ELi1ELb1EN4cute5tupleIJNS5_1CILi128EEENS7_ILi96EEES8_EEELi128ENS_10bfloat16_tEfNS_4arch4Sm80ELb0ELb1ELb1ELb0ELb0ELb0ELb1ELb1EEENS1_21CollectiveEpilogueFwdINS6_IJS8_S8_S9_EEENS6_IJNS7_ILi1EEESH_SH_EEESB_SD_Li256ELb0ELb1ELb1ELb0EEENS1_19SingleTileSchedulerILb0ELb1ELb1ELi128EEEEEEEEEvNT_6ParamsE,@function
        .size           _ZN7cutlass13device_kernelIN5flash19enable_sm80_to_sm89INS1_16FlashAttnFwdSm80INS1_25CollectiveMainloopFwdSm80ILi8ELi1ELb1EN4cute5tupleIJNS5_1CILi128EEENS7_ILi96EEES8_EEELi128ENS_10bfloat16_tEfNS_4arch4Sm80ELb0ELb1ELb1ELb0ELb0ELb0ELb1ELb1EEENS1_21CollectiveEpilogueFwdINS6_IJS8_S8_S9_EEENS6_IJNS7_ILi1EEESH_SH_EEESB_SD_Li256ELb0ELb1ELb1ELb0EEENS1_19SingleTileSchedulerILb0ELb1ELb1ELi128EEEEEEEEEvNT_6ParamsE,(.L_x_13 - _ZN7cutlass13device_kernelIN5flash19enable_sm80_to_sm89INS1_16FlashAttnFwdSm80INS1_25CollectiveMainloopFwdSm80ILi8ELi1ELb1EN4cute5tupleIJNS5_1CILi128EEENS7_ILi96EEES8_EEELi128ENS_10bfloat16_tEfNS_4arch4Sm80ELb0ELb1ELb1ELb0ELb0ELb0ELb1ELb1EEENS1_21CollectiveEpilogueFwdINS6_IJS8_S8_S9_EEENS6_IJNS7_ILi1EEESH_SH_EEESB_SD_Li256ELb0ELb1ELb1ELb0EEENS1_19SingleTileSchedulerILb0ELb1ELb1ELi128EEEEEEEEEvNT_6ParamsE)
        .other          _ZN7cutlass13device_kernelIN5flash19enable_sm80_to_sm89INS1_16FlashAttnFwdSm80INS1_25CollectiveMainloopFwdSm80ILi8ELi1ELb1EN4cute5tupleIJNS5_1CILi128EEENS7_ILi96EEES8_EEELi128ENS_10bfloat16_tEfNS_4arch4Sm80ELb0ELb1ELb1ELb0ELb0ELb0ELb1ELb1EEENS1_21CollectiveEpilogueFwdINS6_IJS8_S8_S9_EEENS6_IJNS7_ILi1EEESH_SH_EEESB_SD_Li256ELb0ELb1ELb1ELb0EEENS1_19SingleTileSchedulerILb0ELb1ELb1ELi128EEEEEEEEEvNT_6ParamsE,@"STO_CUDA_ENTRY STV_DEFAULT"
_ZN7cutlass13device_kernelIN5flash19enable_sm80_to_sm89INS1_16FlashAttnFwdSm80INS1_25CollectiveMainloopFwdSm80ILi8ELi1ELb1EN4cute5tupleIJNS5_1CILi128EEENS7_ILi96EEES8_EEELi128ENS_10bfloat16_tEfNS_4arch4Sm80ELb0ELb1ELb1ELb0ELb0ELb0ELb1ELb1EEENS1_21CollectiveEpilogueFwdINS6_IJS8_S8_S9_EEENS6_IJNS7_ILi1EEESH_SH_EEESB_SD_Li256ELb0ELb1ELb1ELb0EEENS1_19SingleTileSchedulerILb0ELb1ELb1ELi128EEEEEEEEEvNT_6ParamsE:
[----:B------:R-:W-:Y:S01]  /*0000*/  LDC R1, c[0x0][0x28] ;  /* 0x00000a00ff017b82 */ /* 0x000fe20000000800 */
[----:B------:R-:W-:Y:S05]  /*0010*/  EXIT ;  /* 0x000000000000794d */ /* 0x000fea0003800000 */
.L_x_1:
        /* <DEDUP_REMOVED lines=14> */
.L_x_13:


//--------------------- .text._ZN7cutlass13device_kernelIN5flash19enable_sm80_to_sm89INS1_16FlashAttnFwdSm80INS1_25CollectiveMainloopFwdSm80ILi8ELi1ELb1EN4cute5tupleIJNS5_1CILi128EEES8_S8_EEELi128ENS_10bfloat16_tEfNS_4arch4Sm80ELb1ELb0ELb1ELb0ELb0ELb0ELb1ELb1EEENS1_21CollectiveEpilogueFwdIS9_NS6_IJNS7_ILi1EEESF_SF_EEESA_SC_Li256ELb0ELb1ELb1ELb0EEENS1_30DynamicPersistentTileSchedulerILi256ELi256ELb1ELb1ELb0EEEEEEEEEvNT_6ParamsE --------------------------
	.section	.text._ZN7cutlass13device_kernelIN5flash19enable_sm80_to_sm89INS1_16FlashAttnFwdSm80INS1_25CollectiveMainloopFwdSm80ILi8ELi1ELb1EN4cute5tupleIJNS5_1CILi128EEES8_S8_EEELi128ENS_10bfloat16_tEfNS_4arch4Sm80ELb1ELb0ELb1ELb0ELb0ELb0ELb1ELb1EEENS1_21CollectiveEpilogueFwdIS9_NS6_IJNS7_ILi1EEESF_SF_EEESA_SC_Li256ELb0ELb1ELb1ELb0EEENS1_30DynamicPersistentTileSchedulerILi256ELi256ELb1ELb1ELb0EEEEEEEEEvNT_6ParamsE,"ax",@progbits
	.align	128
.text._ZN7cutlass13device_kernelIN5flash19enable_sm80_to_sm89INS1_16FlashAttnFwdSm80INS1_25CollectiveMainloopFwdSm80ILi8ELi1ELb1EN4cute5tupleIJNS5_1CILi128EEES8_S8_EEELi128ENS_10bfloat16_tEfNS_4arch4Sm80ELb1ELb0ELb1ELb0ELb0ELb0ELb1ELb1EEENS1_21CollectiveEpilogueFwdIS9_NS6_IJNS7_ILi1EEESF_SF_EEESA_SC_Li256ELb0ELb1ELb1ELb0EEENS1_30DynamicPersistentTileSchedulerILi256ELi256ELb1ELb1ELb0EEEEEEEEEvNT_6ParamsE:
        .type           _ZN7cutlass13device_kernelIN5flash19enable_sm80_to_sm89INS1_16FlashAttnFwdSm80INS1_25CollectiveMainloopFwdSm80ILi8ELi1ELb1EN4cute5tupleIJNS5_1CILi128EEES8_S8_EEELi128ENS_10bfloat16_tEfNS_4arch4Sm80ELb1ELb0ELb1ELb0ELb0ELb0ELb1ELb1EEENS1_21CollectiveEpilogueFwdIS9_NS6_IJNS7_ILi1EEESF_SF_EEESA_SC_Li256ELb0ELb1ELb1ELb0EEENS1_30DynamicPersistentTileSchedulerILi256ELi256ELb1ELb1ELb0EEEEEEEEEvNT_6ParamsE,@function
        .size           _ZN7cutlass13device_kernelIN5flash19enable_sm80_to_sm89INS1_16FlashAttnFwdSm80INS1_25CollectiveMainloopFwdSm80ILi8ELi1ELb1EN4cute5tupleIJNS5_1CILi128EEES8_S8_EEELi128ENS_10bfloat16_tEfNS_4arch4Sm80ELb1ELb0ELb1ELb0ELb0ELb0ELb1ELb1EEENS1_21CollectiveEpilogueFwdIS9_NS6_IJNS7_ILi1EEESF_SF_EEESA_SC_Li256ELb0ELb1ELb1ELb0EEENS1_30DynamicPersistentTileSchedulerILi256ELi256ELb1ELb1ELb0EEEEEEEEEvNT_6ParamsE,(.L_x_14 - _ZN7cutlass13device_kernelIN5flash19enable_sm80_to_sm89INS1_16FlashAttnFwdSm80INS1_25CollectiveMainloopFwdSm80ILi8ELi1ELb1EN4cute5tupleIJNS5_1CILi128EEES8_S8_EEELi128ENS_10bfloat16_tEfNS_4arch4Sm80ELb1ELb0ELb1ELb0ELb0ELb0ELb1ELb1EEENS1_21CollectiveEpilogueFwdIS9_NS6_IJNS7_ILi1EEESF_SF_EEESA_SC_Li256ELb0ELb1ELb1ELb0EEENS1_30DynamicPersistentTileSchedulerILi256ELi256ELb1ELb1ELb0EEEEEEEEEvNT_6ParamsE)
        .other          _ZN7cutlass13device_kernelIN5flash19enable_sm80_to_sm89INS1_16FlashAttnFwdSm80INS1_25CollectiveMainloopFwdSm80ILi8ELi1ELb1EN4cute5tupleIJNS5_1CILi128EEES8_S8_EEELi128ENS_10bfloat16_tEfNS_4arch4Sm80ELb1ELb0ELb1ELb0ELb0ELb0ELb1ELb1EEENS1_21CollectiveEpilogueFwdIS9_NS6_IJNS7_ILi1EEESF_SF_EEESA_SC_Li256ELb0ELb1ELb1ELb0EEENS1_30DynamicPersistentTileSchedulerILi256ELi256ELb1ELb1ELb0EEEEEEEEEvNT_6ParamsE,@"STO_CUDA_ENTRY STV_DEFAULT"
_ZN7cutlass13device_kernelIN5flash19enable_sm80_to_sm89INS1_16FlashAttnFwdSm80INS1_25CollectiveMainloopFwdSm80ILi8ELi1ELb1EN4cute5tupleIJNS5_1CILi128EEES8_S8_EEELi128ENS_10bfloat16_tEfNS_4arch4Sm80ELb1ELb0ELb1ELb0ELb0ELb0ELb1ELb1EEENS1_21CollectiveEpilogueFwdIS9_NS6_IJNS7_ILi1EEESF_SF_EEESA_SC_Li256ELb0ELb1ELb1ELb0EEENS1_30DynamicPersistentTileSchedulerILi256ELi256ELb1ELb1ELb0EEEEEEEEEvNT_6ParamsE:
[----:B------:R-:W-:Y:S01]  /*0000*/  LDC R1, c[0x0][0x28] ;  /* 0x00000a00ff017b82 */ /* 0x000fe20000000800 */
[----:B------:R-:W-:Y:S05]  /*0010*/  EXIT ;  /* 0x000000000000794d */ /* 0x000fea0003800000 */
.L_x_2:
        /* <DEDUP_REMOVED lines=14> */
.L_x_14:


//--------------------- .text._ZN7cutlass13device_kernelIN5flash19enable_sm80_to_sm89INS1_16FlashAttnFwdSm80INS1_25CollectiveMainloopFwdSm80ILi4ELi1ELb0EN4cute5tupleIJNS5_1CILi128EEENS7_ILi64EEES8_EEELi128ENS_10bfloat16_tEfNS_4arch4Sm80ELb0ELb0ELb1ELb0ELb0ELb0ELb1ELb1EEENS1_21CollectiveEpilogueFwdINS6_IJS8_S8_S9_EEENS6_IJNS7_ILi1EEESH_SH_EEESB_SD_Li128ELb0ELb1ELb1ELb0EEENS1_19SingleTileSchedulerILb0ELb1ELb1ELi128EEEEEEEEEvNT_6ParamsE --------------------------
	.section	.text._ZN7cutlass13device_kernelIN5flash19enable_sm80_to_sm89INS1_16FlashAttnFwdSm80INS1_25CollectiveMainloopFwdSm80ILi4ELi1ELb0EN4cute5tupleIJNS5_1CILi128EEENS7_ILi64EEES8_EEELi128ENS_10bfloat16_tEfNS_4arch4Sm80ELb0ELb0ELb1ELb0ELb0ELb0ELb1ELb1EEENS1_21CollectiveEpilogueFwdINS6_IJS8_S8_S9_EEENS6_IJNS7_ILi1EEESH_SH_EEESB_SD_Li128ELb0ELb1ELb1ELb0EEENS1_19SingleTileSchedulerILb0ELb1ELb1ELi128EEEEEEEEEvNT_6ParamsE,"ax",@progbits
	.align	128
.text._ZN7cutlass13device_kernelIN5flash19enable_sm80_to_sm89INS1_16FlashAttnFwdSm80INS1_25CollectiveMainloopFwdSm80ILi4ELi1ELb0EN4cute5tupleIJNS5_1CILi128EEENS7_ILi64EEES8_EEELi128ENS_10bfloat16_tEfNS_4arch4Sm80ELb0ELb0ELb1ELb0ELb0ELb0ELb1ELb1EEENS1_21CollectiveEpilogueFwdINS6_IJS8_S8_S9_EEENS6_IJNS7_ILi1EEESH_SH_EEESB_SD_Li128ELb0ELb1ELb1ELb0EEENS1_19SingleTileSchedulerILb0ELb1ELb1ELi128EEEEEEEEEvNT_6ParamsE:
        .type           _ZN7cutlass13device_kernelIN5flash19enable_sm80_to_sm89INS1_16FlashAttnFwdSm80INS1_25CollectiveMainloopFwdSm80ILi4ELi1ELb0EN4cute5tupleIJNS5_1CILi128EEENS7_ILi64EEES8_EEELi128ENS_10bfloat16_tEfNS_4arch4Sm80ELb0ELb0ELb1ELb0ELb0ELb0ELb1ELb1EEENS1_21CollectiveEpilogueFwdINS6_IJS8_S8_S9_EEENS6_IJNS7_ILi1EEESH_SH_EEESB_SD_Li128ELb0ELb1ELb1ELb0EEENS1_19SingleTileSchedulerILb0ELb1ELb1ELi128EEEEEEEEEvNT_6ParamsE,@function
        .size           _ZN7cutlass13device_kernelIN5flash19enable_sm80_to_sm89INS1_16FlashAttnFwdSm80INS1_25CollectiveMainloopFwdSm80ILi4ELi1ELb0EN4cute5tupleIJNS5_1CILi128EEENS7_ILi64EEES8_EEELi128ENS_10bfloat16_tEfNS_4arch4Sm80ELb0ELb0ELb1ELb0ELb0ELb0ELb1ELb1EEENS1_21CollectiveEpilogueFwdINS6_IJS8_S8_S9_EEENS6_IJNS7_ILi1EEESH_SH_EEESB_SD_Li128ELb0ELb1ELb1ELb0EEENS1_19SingleTileSchedulerILb0ELb1ELb1ELi128EEEEEEEEEvNT_6ParamsE,(.L_x_15 - _ZN7cutlass13device_kernelIN5flash19enable_sm80_to_sm89INS1_16FlashAttnFwdSm80INS1_25CollectiveMainloopFwdSm80ILi4ELi1ELb0EN4cute5tupleIJNS5_1CILi128EEENS7_ILi64EEES8_EEELi128ENS_10bfloat16_tEfNS_4arch4Sm80ELb0ELb0ELb1ELb0ELb0ELb0ELb1ELb1EEENS1_21CollectiveEpilogueFwdINS6_IJS8_S8_S9_EEENS6_IJNS7_ILi1EEESH_SH_EEESB_SD_Li128ELb0ELb1ELb1ELb0EEENS1_19SingleTileSchedulerILb0ELb1ELb1ELi128EEEEEEEEEvNT_6ParamsE)
        .other          _ZN7cutlass13device_kernelIN5flash19enable_sm80_to_sm89INS1_16FlashAttnFwdSm80INS1_25CollectiveMainloopFwdSm80ILi4ELi1ELb0EN4cute5tupleIJNS5_1CILi128EEENS7_ILi64EEES8_EEELi128ENS_10bfloat16_tEfNS_4arch4Sm80ELb0ELb0ELb1ELb0ELb0ELb0ELb1ELb1EEENS1_21CollectiveEpilogueFwdINS6_IJS8_S8_S9_EEENS6_IJNS7_ILi1EEESH_SH_EEESB_SD_Li128ELb0ELb1ELb1ELb0EEENS1_19SingleTileSchedulerILb0ELb1ELb1ELi128EEEEEEEEEvNT_6ParamsE,@"STO_CUDA_ENTRY STV_DEFAULT"
_ZN7cutlass13device_kernelIN5flash19enable_sm80_to_sm89INS1_16FlashAttnFwdSm80INS1_25CollectiveMainloopFwdSm80ILi4ELi1ELb0EN4cute5tupleIJNS5_1CILi128EEENS7_ILi64EEES8_EEELi128ENS_10bfloat16_tEfNS_4arch4Sm80ELb0ELb0ELb1ELb0ELb0ELb0ELb1ELb1EEENS1_21CollectiveEpilogueFwdINS6_IJS8_S8_S9_EEENS6_IJNS7_ILi1EEESH_SH_EEESB_SD_Li128ELb0ELb1ELb1ELb0EEENS1_19SingleTileSchedulerILb0ELb1ELb1ELi128EEEEEEEEEvNT_6ParamsE:
[----:B------:R-:W-:Y:S01]  /*0000*/  LDC R1, c[0x0][0x28] ;  /* 0x00000a00ff017b82 */ /* 0x000fe20000000800 */
[----:B------:R-:W-:Y:S05]  /*0010*/  EXIT ;  /* 0x000000000000794d */ /* 0x000fea0003800000 */
.L_x_3:
        /* <DEDUP_REMOVED lines=14> */
.L_x_15:


//--------------------- .text._ZN7cutlass13device_kernelIN5flash19enable_sm80_to_sm89INS1_16FlashAttnFwdSm80INS1_25CollectiveMainloopFwdSm80ILi8ELi1ELb1EN4cute5tupleIJNS5_1CILi128EEENS7_ILi112EEES8_EEELi128ENS_10bfloat16_tEfNS_4arch4Sm80ELb0ELb0ELb1ELb1ELb0ELb0ELb1ELb1EEENS1_21CollectiveEpilogueFwdINS6_IJS8_S8_S9_EEENS6_IJNS7_ILi1EEESH_SH_EEESB_SD_Li256ELb1ELb1ELb1ELb0EEENS1_36VarlenDynamicPersistentTileSchedulerILi128ELi112ELi256ELi256ELb1ELb1ELb0ELb0ELb1ELb1EEEEEEEEEvNT_6ParamsE --------------------------
	.section	.text._ZN7cutlass13device_kernelIN5flash19enable_sm80_to_sm89INS1_16FlashAttnFwdSm80INS1_25CollectiveMainloopFwdSm80ILi8ELi1ELb1EN4cute5tupleIJNS5_1CILi128EEENS7_ILi112EEES8_EEELi128ENS_10bfloat16_tEfNS_4arch4Sm80ELb0ELb0ELb1ELb1ELb0ELb0ELb1ELb1EEENS1_21CollectiveEpilogueFwdINS6_IJS8_S8_S9_EEENS6_IJNS7_ILi1EEESH_SH_EEESB_SD_Li256ELb1ELb1ELb1ELb0EEENS1_36VarlenDynamicPersistentTileSchedulerILi128ELi112ELi256ELi256ELb1ELb1ELb0ELb0ELb1ELb1EEEEEEEEEvNT_6ParamsE,"ax",@progbits
	.align	128
.text._ZN7cutlass13device_kernelIN5flash19enable_sm80_to_sm89INS1_16FlashAttnFwdSm80INS1_25CollectiveMainloopFwdSm80ILi8ELi1ELb1EN4cute5tupleIJNS5_1CILi128EEENS7_ILi112EEES8_EEELi128ENS_10bfloat16_tEfNS_4arch4Sm80ELb0ELb0ELb1ELb1ELb0ELb0ELb1ELb1EEENS1_21CollectiveEpilogueFwdINS6_IJS8_S8_S9_EEENS6_IJNS7_ILi1EEESH_SH_EEESB_SD_Li256ELb1ELb1ELb1ELb0EEENS1_36VarlenDynamicPersistentTileSchedulerILi128ELi112ELi256ELi256ELb1ELb1ELb0ELb0ELb1ELb1EEEEEEEEEvNT_6ParamsE:
        .type           _ZN7cutlass13device_kernelIN5flash19enable_sm80_to_sm89INS1_16FlashAttnFwdSm80INS1_25CollectiveMainloopFwdSm80ILi8ELi1ELb1EN4cute5tupleIJNS5_1CILi128EEENS7_ILi112EEES8_EEELi128ENS_10bfloat16_tEfNS_4arch4Sm80ELb0ELb0ELb1ELb1ELb0ELb0ELb1ELb1EEENS1_21CollectiveEpilogueFwdINS6_IJS8_S8_S9_EEENS6_IJNS7_ILi1EEESH_SH_EEESB_SD_Li256ELb1ELb1ELb1ELb0EEENS1_36VarlenDynamicPersistentTileSchedulerILi128ELi112ELi256ELi256ELb1ELb1ELb0ELb0ELb1ELb1EEEEEEEEEvNT_6ParamsE,@function
        .size           _ZN7cutlass13device_kernelIN5flash19enable_sm80_to_sm89INS1_16FlashAttnFwdSm80INS1_25CollectiveMainloopFwdSm80ILi8ELi1ELb1EN4cute5tupleIJNS5_1CILi128EEENS7_ILi112EEES8_EEELi128ENS_10bfloat16_tEfNS_4arch4Sm80ELb0ELb0ELb1ELb1ELb0ELb0ELb1ELb1EEENS1_21CollectiveEpilogueFwdINS6_IJS8_S8_S9_EEENS6_IJNS7_ILi1EEESH_SH_EEESB_SD_Li256ELb1ELb1ELb1ELb0EEENS1_36VarlenDynamicPersistentTileSchedulerILi128ELi112ELi256ELi256ELb1ELb1ELb0ELb0ELb1ELb1EEEEEEEEEvNT_6ParamsE,(.L_x_16 - _ZN7cutlass13device_kernelIN5flash19enable_sm80_to_sm89INS1_16FlashAttnFwdSm80INS1_25CollectiveMainloopFwdSm80ILi8ELi1ELb1EN4cute5tupleIJNS5_1CILi128EEENS7_ILi112EEES8_EEELi128ENS_10bfloat16_tEfNS_4arch4Sm80ELb0ELb0ELb1ELb1ELb0ELb0ELb1ELb1EEENS1_21CollectiveEpilogueFwdINS6_IJS8_S8_S9_EEENS6_IJNS7_ILi1EEESH_SH_EEESB_SD_Li256ELb1ELb1ELb1ELb0EEENS1_36VarlenDynamicPersistentTileSchedulerILi128ELi112ELi256ELi256ELb1ELb1ELb0ELb0ELb1ELb1EEEEEEEEEvNT_6ParamsE)
        .other          _ZN7cutlass13device_kernelIN5flash19enable_sm80_to_sm89INS1_16FlashAttnFwdSm80INS1_25CollectiveMainloopFwdSm80ILi8ELi1ELb1EN4cute5tupleIJNS5_1CILi128EEENS7_ILi112EEES8_EEELi128ENS_10bfloat16_tEfNS_4arch4Sm80ELb0ELb0ELb1ELb1ELb0ELb0ELb1ELb1EEENS1_21CollectiveEpilogueFwdINS6_IJS8_S8_S9_EEENS6_IJNS7_ILi1EEESH_SH_EEESB_SD_Li256ELb1ELb1ELb1ELb0EEENS1_36VarlenDynamicPersistentTileSchedulerILi128ELi112ELi256ELi256ELb1ELb1ELb0ELb0ELb1ELb1EEEEEEEEEvNT_6ParamsE,@"STO_CUDA_ENTRY STV_DEFAULT"
_ZN7cutlass13device_kernelIN5flash19enable_sm80_to_sm89INS1_16FlashAttnFwdSm80INS1_25CollectiveMainloopFwdSm80ILi8ELi1ELb1EN4cute5tupleIJNS5_1CILi128EEENS7_ILi112EEES8_EEELi128ENS_10bfloat16_tEfNS_4arch4Sm80ELb0ELb0ELb1ELb1ELb0ELb0ELb1ELb1EEENS1_21CollectiveEpilogueFwdINS6_IJS8_S8_S9_EEENS6_IJNS7_ILi1EEESH_SH_EEESB_SD_Li256ELb1ELb1ELb1ELb0EEENS1_36VarlenDynamicPersistentTileSchedulerILi128ELi112ELi256ELi256ELb1ELb1ELb0ELb0ELb1ELb1EEEEEEEEEvNT_6ParamsE:
[----:B------:R-:W-:Y:S01]  /*0000*/  LDC R1, c[0x0][0x28] ;  /* 0x00000a00ff017b82 */ /* 0x000fe20000000800 */
[----:B------:R-:W-:Y:S05]  /*0010*/  EXIT ;  /* 0x000000000000794d */ /* 0x000fea0003800000 */
.L_x_4:
        /* <DEDUP_REMOVED lines=14> */
.L_x_16:


//--------------------- .text._ZN7cutlass13device_kernelIN5flash19enable_sm80_to_sm89INS1_16FlashAttnFwdSm80INS1_25CollectiveMainloopFwdSm80ILi8ELi1ELb1EN4cute5tupleIJNS5_1CILi128EEENS7_ILi112EEES8_EEELi128ENS_10bfloat16_tEfNS_4arch4Sm80ELb0ELb0ELb1ELb1ELb0ELb1ELb1ELb1EEENS1_21CollectiveEpilogueFwdINS6_IJS8_S8_S9_EEENS6_IJNS7_ILi1EEESH_SH_EEESB_SD_Li256ELb1ELb1ELb1ELb0EEENS1_36VarlenDynamicPersistentTileSchedulerILi128ELi112ELi256ELi256ELb1ELb1ELb0ELb0ELb1ELb1EEEEEEEEEvNT_6ParamsE --------------------------
	.section	.text._ZN7cutlass13device_kernelIN5flash19enable_sm80_to_sm89INS1_16FlashAttnFwdSm80INS1_25CollectiveMainloopFwdSm80ILi8ELi1ELb1EN4cute5tupleIJNS5_1CILi128EEENS7_ILi112EEES8_EEELi128ENS_10bfloat16_tEfNS_4arch4Sm80ELb0ELb0ELb1ELb1ELb0ELb1ELb1ELb1EEENS1_21CollectiveEpilogueFwdINS6_IJS8_S8_S9_EEENS6_IJNS7_ILi1EEESH_SH_EEESB_SD_Li256ELb1ELb1ELb1ELb0EEENS1_36VarlenDynamicPersistentTileSchedulerILi128ELi112ELi256ELi256ELb1ELb1ELb0ELb0ELb1ELb1EEEEEEEEEvNT_6ParamsE,"ax",@progbits
	.align	128
.text._ZN7cutlass13device_kernelIN5flash19enable_sm80_to_sm89INS1_16FlashAttnFwdSm80INS1_25CollectiveMainloopFwdSm80ILi8ELi1ELb1EN4cute5tupleIJNS5_1CILi128EEENS7_ILi112EEES8_EEELi128ENS_10bfloat16_tEfNS_4arch4Sm80ELb0ELb0ELb1ELb1ELb0ELb1ELb1ELb1EEENS1_21CollectiveEpilogueFwdINS6_IJS8_S8_S9_EEENS6_IJNS7_ILi1EEESH_SH_EEESB_SD_Li256ELb1ELb1ELb1ELb0EEENS1_36VarlenDynamicPersistentTileSchedulerILi128ELi112ELi256ELi256ELb1ELb1ELb0ELb0ELb1ELb1EEEEEEEEEvNT_6ParamsE:
        .type           _ZN7cutlass13device_kernelIN5flash19enable_sm80_to_sm89INS1_16FlashAttnFwdSm80INS1_25CollectiveMainloopFwdSm80ILi8ELi1ELb1EN4cute5tupleIJNS5_1CILi128EEENS7_ILi112EEES8_EEELi128ENS_10bfloat16_tEfNS_4arch4Sm80ELb0ELb0ELb1ELb1ELb0ELb1ELb1ELb1EEENS1_21CollectiveEpilogueFwdINS6_IJS8_S8_S9_EEENS6_IJNS7_ILi1EEESH_SH_EEESB_SD_Li256ELb1ELb1ELb1ELb0EEENS1_36VarlenDynamicPersistentTileSchedulerILi128ELi112ELi256ELi256ELb1ELb1ELb0ELb0ELb1ELb1EEEEEEEEEvNT_6ParamsE,@function
        .size           _ZN7cutlass13device_kernelIN5flash19enable_sm80_to_sm89INS1_16FlashAttnFwdSm80INS1_25CollectiveMainloopFwdSm80ILi8ELi1ELb1EN4cute5tupleIJNS5_1CILi128EEENS7_ILi112EEES8_EEELi128ENS_10bfloat16_tEfNS_4arch4Sm80ELb0ELb0ELb1ELb1ELb0ELb1ELb1ELb1EEENS1_21CollectiveEpilogueFwdINS6_IJS8_S8_S9_EEENS6_IJNS7_ILi1EEESH_SH_EEESB_SD_Li256ELb1ELb1ELb1ELb0EEENS1_36VarlenDynamicPersistentTileSchedulerILi128ELi112ELi256ELi256ELb1ELb1ELb0ELb0ELb1ELb1EEEEEEEEEvNT_6ParamsE,(.L_x_17 - _ZN7cutlass13device_kernelIN5flash19enable_sm80_to_sm89INS1_16FlashAttnFwdSm80INS1_25CollectiveMainloopFwdSm80ILi8ELi1ELb1EN4cute5tupleIJNS5_1CILi128EEENS7_ILi112EEES8_EEELi128ENS_10bfloat16_tEfNS_4arch4Sm80ELb0ELb0ELb1ELb1ELb0ELb1ELb1ELb1EEENS1_21CollectiveEpilogueFwdINS6_IJS8_S8_S9_EEENS6_IJNS7_ILi1EEESH_SH_EEESB_SD_Li256ELb1ELb1ELb1ELb0EEENS1_36VarlenDynamicPersistentTileSchedulerILi128ELi112ELi256ELi256ELb1ELb1ELb0ELb0ELb1ELb1EEEEEEEEEvNT_6ParamsE)
        .other          _ZN7cutlass13device_kernelIN5flash19enable_sm80_to_sm89INS1_16FlashAttnFwdSm80INS1_25CollectiveMainloopFwdSm80ILi8ELi1ELb1EN4cute5tupleIJNS5_1CILi128EEENS7_ILi112EEES8_EEELi128ENS_10bfloat16_tEfNS_4arch4Sm80ELb0ELb0ELb1ELb1ELb0ELb1ELb1ELb1EEENS1_21CollectiveEpilogueFwdINS6_IJS8_S8_S9_EEENS6_IJNS7_ILi1EEESH_SH_EEESB_SD_Li256ELb1ELb1ELb1ELb0EEENS1_36VarlenDynamicPersistentTileSchedulerILi128ELi112ELi256ELi256ELb1ELb1ELb0ELb0ELb1ELb1EEEEEEEEEvNT_6ParamsE,@"STO_CUDA_ENTRY STV_DEFAULT"
_ZN7cutlass13device_kernelIN5flash19enable_sm80_to_sm89INS1_16FlashAttnFwdSm80INS1_25CollectiveMainloopFwdSm80ILi8ELi1ELb1EN4cute5tupleIJNS5_1CILi128EEENS7_ILi112EEES8_EEELi128ENS_10bfloat16_tEfNS_4arch4Sm80ELb0ELb0ELb1ELb1ELb0ELb1ELb1ELb1EEENS1_21CollectiveEpilogueFwdINS6_IJS8_S8_S9_EEENS6_IJNS7_ILi1EEESH_SH_EEESB_SD_Li256ELb1ELb1ELb1ELb0EEENS1_36VarlenDynamicPersistentTileSchedulerILi128ELi112ELi256ELi256ELb1ELb1ELb0ELb0ELb1ELb1EEEEEEEEEvNT_6ParamsE:
[----:B------:R-:W-:Y:S01]  /*0000*/  LDC R1, c[0x0][0x28] ;  /* 0x00000a00ff017b82 */ /* 0x000fe20000000800 */
[----:B------:R-:W-:Y:S05]  /*0010*/  EXIT ;  /* 0x000000000000794d */ /* 0x000fea0003800000 */
.L_x_5:
        /* <DEDUP_REMOVED lines=14> */
.L_x_17:


//--------------------- .text._ZN7cutlass13device_kernelIN5flash19enable_sm80_to_sm89INS1_16FlashAttnFwdSm80INS1_25CollectiveMainloopFwdSm80ILi4ELi1ELb0EN4cute5tupleIJNS5_1CILi128EEENS7_ILi48EEES8_EEELi128ENS_10bfloat16_tEfNS_4arch4Sm80ELb0ELb1ELb1ELb0ELb0ELb0ELb1ELb1EEENS1_21CollectiveEpilogueFwdINS6_IJS8_S8_S9_EEENS6_IJNS7_ILi1EEESH_SH_EEESB_SD_Li128ELb0ELb1ELb1ELb0EEENS1_19SingleTileSchedulerILb0ELb1ELb1ELi128EEEEEEEEEvNT_6ParamsE --------------------------
	.section	.text._ZN7cutlass13device_kernelIN5flash19enable_sm80_to_sm89INS1_16FlashAttnFwdSm80INS1_25CollectiveMainloopFwdSm80ILi4ELi1ELb0EN4cute5tupleIJNS5_1CILi128EEENS7_ILi48EEES8_EEELi128ENS_10bfloat16_tEfNS_4arch4Sm80ELb0ELb1ELb1ELb0ELb0ELb0ELb1ELb1EEENS1_21CollectiveEpilogueFwdINS6_IJS8_S8_S9_EEENS6_IJNS7_ILi1EEESH_SH_EEESB_SD_Li128ELb0ELb1ELb1ELb0EEENS1_19SingleTileSchedulerILb0ELb1ELb1ELi128EEEEEEEEEvNT_6ParamsE,"ax",@progbits
	.align	128
.text._ZN7cutlass13device_kernelIN5flash19enable_sm80_to_sm89INS1_16FlashAttnFwdSm80INS1_25CollectiveMainloopFwdSm80ILi4ELi1ELb0EN4cute5tupleIJNS5_1CILi128EEENS7_ILi48EEES8_EEELi128ENS_10bfloat16_tEfNS_4arch4Sm80ELb0ELb1ELb1ELb0ELb0ELb0ELb1ELb1EEENS1_21CollectiveEpilogueFwdINS6_IJS8_S8_S9_EEENS6_IJNS7_ILi1EEESH_SH_EEESB_SD_Li128ELb0ELb1ELb1ELb0EEENS1_19SingleTileSchedulerILb0ELb1ELb1ELi128EEEEEEEEEvNT_6ParamsE:
        .type           _ZN7cutlass13device_kernelIN5flash19enable_sm80_to_sm89INS1_16FlashAttnFwdSm80INS1_25CollectiveMainloopFwdSm80ILi4ELi1ELb0EN4cute5tupleIJNS5_1CILi128EEENS7_ILi48EEES8_EEELi128ENS_10bfloat16_tEfNS_4arch4Sm80ELb0ELb1ELb1ELb0ELb0ELb0ELb1ELb1EEENS1_21CollectiveEpilogueFwdINS6_IJS8_S8_S9_EEENS6_IJNS7_ILi1EEESH_SH_EEESB_SD_Li128ELb0ELb1ELb1ELb0EEENS1_19SingleTileSchedulerILb0ELb1ELb1ELi128EEEEEEEEEvNT_6ParamsE,@function
        .size           _ZN7cutlass13device_kernelIN5flash19enable_sm80_to_sm89INS1_16FlashAttnFwdSm80INS1_25CollectiveMainloopFwdSm80ILi4ELi1ELb0EN4cute5tupleIJNS5_1CILi128EEENS7_ILi48EEES8_EEELi128ENS_10bfloat16_tEfNS_4arch4Sm80ELb0ELb1ELb1ELb0ELb0ELb0ELb1ELb1EEENS1_21CollectiveEpilogueFwdINS6_IJS8_S8_S9_EEENS6_IJNS7_ILi1EEESH_SH_EEESB_SD_Li128ELb0ELb1ELb1ELb0EEENS1_19SingleTileSchedulerILb0ELb1ELb1ELi128EEEEEEEEEvNT_6ParamsE,(.L_x_18 - _ZN7cutlass13device_kernelIN5flash19enable_sm80_to_sm89INS1_16FlashAttnFwdSm80INS1_25CollectiveMainloopFwdSm80ILi4ELi1ELb0EN4cute5tupleIJNS5_1CILi128EEENS7_ILi48EEES8_EEELi128ENS_10bfloat16_tEfNS_4arch4Sm80ELb0ELb1ELb1ELb0ELb0ELb0ELb1ELb1EEENS1_21CollectiveEpilogueFwdINS6_IJS8_S8_S9_EEENS6_IJNS7_ILi1EEESH_SH_EEESB_SD_Li128ELb0ELb1ELb1ELb0EEENS1_19SingleTileSchedulerILb0ELb1ELb1ELi128EEEEEEEEEvNT_6ParamsE)
        .other          _ZN7cutlass13device_kernelIN5flash19enable_sm80_to_sm89INS1_16FlashAttnFwdSm80INS1_25CollectiveMainloopFwdSm80ILi4ELi1ELb0EN4cute5tupleIJNS5_1CILi128EEENS7_ILi48EEES8_EEELi128ENS_10bfloat16_tEfNS_4arch4Sm80ELb0ELb1ELb1ELb0ELb0ELb0ELb1ELb1EEENS1_21CollectiveEpilogueFwdINS6_IJS8_S8_S9_EEENS6_IJNS7_ILi1EEESH_SH_EEESB_SD_Li128ELb0ELb1ELb1ELb0EEENS1_19SingleTileSchedulerILb0ELb1ELb1ELi128EEEEEEEEEvNT_6ParamsE,@"STO_CUDA_ENTRY STV_DEFAULT"
_ZN7cutlass13device_kernelIN5flash19enable_sm80_to_sm89INS1_16FlashAttnFwdSm80INS1_25CollectiveMainloopFwdSm80ILi4ELi1ELb0EN4cute5tupleIJNS5_1CILi128EEENS7_ILi48EEES8_EEELi128ENS_10bfloat16_tEfNS_4arch4Sm80ELb0ELb1ELb1ELb0ELb0ELb0ELb1ELb1EEENS1_21CollectiveEpilogueFwdINS6_IJS8_S8_S9_EEENS6_IJNS7_ILi1EEESH_SH_EEESB_SD_Li128ELb0ELb1ELb1ELb0EEENS1_19SingleTileSchedulerILb0ELb1ELb1ELi128EEEEEEEEEvNT_6ParamsE:
[----:B------:R-:W-:Y:S01]  /*0000*/  LDC R1, c[0x0][0x28] ;  /* 0x00000a00ff017b82 */ /* 0x000fe20000000800 */
[----:B------:R-:W-:Y:S05]  /*0010*/  EXIT ;  /* 0x000000000000794d */ /* 0x000fea0003800000 */
.L_x_6:
        /* <DEDUP_REMOVED lines=14> */
.L_x_18:


//--------------------- .text._ZN7cutlass13device_kernelIN5flash19enable_sm80_to_sm89INS1_16FlashAttnFwdSm80INS1_25CollectiveMainloopFwdSm80ILi8ELi1ELb1EN4cute5tupleIJNS5_1CILi128EEENS7_ILi96EEES8_EEELi128ENS_10bfloat16_tEfNS_4arch4Sm80ELb0ELb1ELb1ELb1ELb0ELb0ELb1ELb1EEENS1_21CollectiveEpilogueFwdINS6_IJS8_S8_S9_EEENS6_IJNS7_ILi1EEESH_SH_EEESB_SD_Li256ELb1ELb1ELb1ELb0EEENS1_36VarlenDynamicPersistentTileSchedulerILi128ELi96ELi256ELi256ELb1ELb1ELb0ELb1ELb0ELb1EEEEEEEEEvNT_6ParamsE --------------------------
	.section	.text._ZN7cutlass13device_kernelIN5flash19enable_sm80_to_sm89INS1_16FlashAttnFwdSm80INS1_25CollectiveMainloopFwdSm80ILi8ELi1ELb1EN4cute5tupleIJNS5_1CILi128EEENS7_ILi96EEES8_EEELi128ENS_10bfloat16_tEfNS_4arch4Sm80ELb0ELb1ELb1ELb1ELb0ELb0ELb1ELb1EEENS1_21CollectiveEpilogueFwdINS6_IJS8_S8_S9_EEENS6_IJNS7_ILi1EEESH_SH_EEESB_SD_Li256ELb1ELb1ELb1ELb0EEENS1_36VarlenDynamicPersistentTileSchedulerILi128ELi96ELi256ELi256ELb1ELb1ELb0ELb1ELb0ELb1EEEEEEEEEvNT_6ParamsE,"ax",@progbits
	.align	128
.text._ZN7cutlass13device_kernelIN5flash19enable_sm80_to_sm89INS1_16FlashAttnFwdSm80INS1_25CollectiveMainloopFwdSm80ILi8ELi1ELb1EN4cute5tupleIJNS5_1CILi128EEENS7_ILi96EEES8_EEELi128ENS_10bfloat16_tEfNS_4arch4Sm80ELb0ELb1ELb1ELb1ELb0ELb0ELb1ELb1EEENS1_21CollectiveEpilogueFwdINS6_IJS8_S8_S9_EEENS6_IJNS7_ILi1EEESH_SH_EEESB_SD_Li256ELb1ELb1ELb1ELb0EEENS1_36VarlenDynamicPersistentTileSchedulerILi128ELi96ELi256ELi256ELb1ELb1ELb0ELb1ELb0ELb1EEEEEEEEEvNT_6ParamsE:
        .type           _ZN7cutlass13device_kernelIN5flash19enable_sm80_to_sm89INS1_16FlashAttnFwdSm80INS1_25CollectiveMainloopFwdSm80ILi8ELi1ELb1EN4cute5tupleIJNS5_1CILi128EEENS7_ILi96EEES8_EEELi128ENS_10bfloat16_tEfNS_4arch4Sm80ELb0ELb1ELb1ELb1ELb0ELb0ELb1ELb1EEENS1_21CollectiveEpilogueFwdINS6_IJS8_S8_S9_EEENS6_IJNS7_ILi1EEESH_SH_EEESB_SD_Li256ELb1ELb1ELb1ELb0EEENS1_36VarlenDynamicPersistentTileSchedulerILi128ELi96ELi256ELi256ELb1ELb1ELb0ELb1ELb0ELb1EEEEEEEEEvNT_6ParamsE,@function
        .size           _ZN7cutlass13device_kernelIN5flash19enable_sm80_to_sm89INS1_16FlashAttnFwdSm80INS1_25CollectiveMainloopFwdSm80ILi8ELi1ELb1EN4cute5tupleIJNS5_1CILi128EEENS7_ILi96EEES8_EEELi128ENS_10bfloat16_tEfNS_4arch4Sm80ELb0ELb1ELb1ELb1ELb0ELb0ELb1ELb1EEENS1_21CollectiveEpilogueFwdINS6_IJS8_S8_S9_EEENS6_IJNS7_ILi1EEESH_SH_EEESB_SD_Li256ELb1ELb1ELb1ELb0EEENS1_36VarlenDynamicPersistentTileSchedulerILi128ELi96ELi256ELi256ELb1ELb1ELb0ELb1ELb0ELb1EEEEEEEEEvNT_6ParamsE,(.L_x_19 - _ZN7cutlass13device_kernelIN5flash19enable_sm80_to_sm89INS1_16FlashAttnFwdSm80INS1_25CollectiveMainloopFwdSm80ILi8ELi1ELb1EN4cute5tupleIJNS5_1CILi128EEENS7_ILi96EEES8_EEELi128ENS_10bfloat16_tEfNS_4arch4Sm80ELb0ELb1ELb1ELb1ELb0ELb0ELb1ELb1EEENS1_21CollectiveEpilogueFwdINS6_IJS8_S8_S9_EEENS6_IJNS7_ILi1EEESH_SH_EEESB_SD_Li256ELb1ELb1ELb1ELb0EEENS1_36VarlenDynamicPersistentTileSchedulerILi128ELi96ELi256ELi256ELb1ELb1ELb0ELb1ELb0ELb1EEEEEEEEEvNT_6ParamsE)
        .other          _ZN7cutlass13device_kernelIN5flash19enable_sm80_to_sm89INS1_16FlashAttnFwdSm80INS1_25CollectiveMainloopFwdSm80ILi8ELi1ELb1EN4cute5tupleIJNS5_1CILi128EEENS7_ILi96EEES8_EEELi128ENS_10bfloat16_tEfNS_4arch4Sm80ELb0ELb1ELb1ELb1ELb0ELb0ELb1ELb1EEENS1_21CollectiveEpilogueFwdINS6_IJS8_S8_S9_EEENS6_IJNS7_ILi1EEESH_SH_EEESB_SD_Li256ELb1ELb1ELb1ELb0EEENS1_36VarlenDynamicPersistentTileSchedulerILi128ELi96ELi256ELi256ELb1ELb1ELb0ELb1ELb0ELb1EEEEEEEEEvNT_6ParamsE,@"STO_CUDA_ENTRY STV_DEFAULT"
_ZN7cutlass13device_kernelIN5flash19enable_sm80_to_sm89INS1_16FlashAttnFwdSm80INS1_25CollectiveMainloopFwdSm80ILi8ELi1ELb1EN4cute5tupleIJNS5_1CILi128EEENS7_ILi96EEES8_EEELi128ENS_10bfloat16_tEfNS_4arch4Sm80ELb0ELb1ELb1ELb1ELb0ELb0ELb1ELb1EEENS1_21CollectiveEpilogueFwdINS6_IJS8_S8_S9_EEENS6_IJNS7_ILi1EEESH_SH_EEESB_SD_Li256ELb1ELb1ELb1ELb0EEENS1_36VarlenDynamicPersistentTileSchedulerILi128ELi96ELi256ELi256ELb1ELb1ELb0ELb1ELb0ELb1EEEEEEEEEvNT_6ParamsE:
[----:B------:R-:W-:Y:S01]  /*0000*/  LDC R1, c[0x0][0x28] ;  /* 0x00000a00ff017b82 */ /* 0x000fe20000000800 */
[----:B------:R-:W-:Y:S05]  /*0010*/  EXIT ;  /* 0x000000000000794d */ /* 0x000fea0003800000 */
.L_x_7:
        /* <DEDUP_REMOVED lines=14> */
.L_x_19:


//--------------------- .text._ZN7cutlass13device_kernelIN5flash19enable_sm80_to_sm89INS1_16FlashAttnFwdSm80INS1_25CollectiveMainloopFwdSm80ILi8ELi1ELb1EN4cute5tupleIJNS5_1CILi128EEENS7_ILi96EEES8_EEELi128ENS_10bfloat16_tEfNS_4arch4Sm80ELb0ELb1ELb1ELb1ELb0ELb1ELb1ELb1EEENS1_21CollectiveEpilogueFwdINS6_IJS8_S8_S9_EEENS6_IJNS7_ILi1EEESH_SH_EEESB_SD_Li256ELb1ELb1ELb1ELb0EEENS1_36VarlenDynamicPersistentTileSchedulerILi128ELi96ELi256ELi256ELb1ELb1ELb0ELb1ELb0ELb1EEEEEEEEEvNT_6ParamsE --------------------------
	.section	.text._ZN7cutlass13device_kernelIN5flash19enable_sm80_to_sm89INS1_16FlashAttnFwdSm80INS1_25CollectiveMainloopFwdSm80ILi8ELi1ELb1EN4cute5tupleIJNS5_1CILi128EEENS7_ILi96EEES8_EEELi128ENS_10bfloat16_tEfNS_4arch4Sm80ELb0ELb1ELb1ELb1ELb0ELb1ELb1ELb1EEENS1_21CollectiveEpilogueFwdINS6_IJS8_S8_S9_EEENS6_IJNS7_ILi1EEESH_SH_EEESB_SD_Li256ELb1ELb1ELb1ELb0EEENS1_36VarlenDynamicPersistentTileSchedulerILi128ELi96ELi256ELi256ELb1ELb1ELb0ELb1ELb0ELb1EEEEEEEEEvNT_6ParamsE,"ax",@progbits
	.align	128
.text._ZN7cutlass13device_kernelIN5flash19enable_sm80_to_sm89INS1_16FlashAttnFwdSm80INS1_25CollectiveMainloopFwdSm80ILi8ELi1ELb1EN4cute5tupleIJNS5_1CILi128EEENS7_ILi96EEES8_EEELi128ENS_10bfloat16_tEfNS_4arch4Sm80ELb0ELb1ELb1ELb1ELb0ELb1ELb1ELb1EEENS1_21CollectiveEpilogueFwdINS6_IJS8_S8_S9_EEENS6_IJNS7_ILi1EEESH_SH_EEESB_SD_Li256ELb1ELb1ELb1ELb0EEENS1_36VarlenDynamicPersistentTileSchedulerILi128ELi96ELi256ELi256ELb1ELb1ELb0ELb1ELb0ELb1EEEEEEEEEvNT_6ParamsE:
        .type           _ZN7cutlass13device_kernelIN5flash19enable_sm80_to_sm89INS1_16FlashAttnFwdSm80INS1_25CollectiveMainloopFwdSm80ILi8ELi1ELb1EN4cute5tupleIJNS5_1CILi128EEENS7_ILi96EEES8_EEELi128ENS_10bfloat16_tEfNS_4arch4Sm80ELb0ELb1ELb1ELb1ELb0ELb1ELb1ELb1EEENS1_21CollectiveEpilogueFwdINS6_IJS8_S8_S9_EEENS6_IJNS7_ILi1EEESH_SH_EEESB_SD_Li256ELb1ELb1ELb1ELb0EEENS1_36VarlenDynamicPersistentTileSchedulerILi128ELi96ELi256ELi256ELb1ELb1ELb0ELb1ELb0ELb1EEEEEEEEEvNT_6ParamsE,@function
        .size           _ZN7cutlass13device_kernelIN5flash19enable_sm80_to_sm89INS1_16FlashAttnFwdSm80INS1_25CollectiveMainloopFwdSm80ILi8ELi1ELb1EN4cute5tupleIJNS5_1CILi128EEENS7_ILi96EEES8_EEELi128ENS_10bfloat16_tEfNS_4arch4Sm80ELb0ELb1ELb1ELb1ELb0ELb1ELb1ELb1EEENS1_21CollectiveEpilogueFwdINS6_IJS8_S8_S9_EEENS6_IJNS7_ILi1EEESH_SH_EEESB_SD_Li256ELb1ELb1ELb1ELb0EEENS1_36VarlenDynamicPersistentTileSchedulerILi128ELi96ELi256ELi256ELb1ELb1ELb0ELb1ELb0ELb1EEEEEEEEEvNT_6ParamsE,(.L_x_20 - _ZN7cutlass13device_kernelIN5flash19enable_sm80_to_sm89INS1_16FlashAttnFwdSm80INS1_25CollectiveMainloopFwdSm80ILi8ELi1ELb1EN4cute5tupleIJNS5_1CILi128EEENS7_ILi96EEES8_EEELi128ENS_10bfloat16_tEfNS_4arch4Sm80ELb0ELb1ELb1ELb1ELb0ELb1ELb1ELb1EEENS1_21CollectiveEpilogueFwdINS6_IJS8_S8_S9_EEENS6_IJNS7_ILi1EEESH_SH_EEESB_SD_Li256ELb1ELb1ELb1ELb0EEENS1_36VarlenDynamicPersistentTileSchedulerILi128ELi96ELi256ELi256ELb1ELb1ELb0ELb1ELb0ELb1EEEEEEEEEvNT_6ParamsE)
        .other          _ZN7cutlass13device_kernelIN5flash19enable_sm80_to_sm89INS1_16FlashAttnFwdSm80INS1_25CollectiveMainloopFwdSm80ILi8ELi1ELb1EN4cute5tupleIJNS5_1CILi128EEENS7_ILi96EEES8_EEELi128ENS_10bfloat16_tEfNS_4arch4Sm80ELb0ELb1ELb1ELb1ELb0ELb1ELb1ELb1EEENS1_21CollectiveEpilogueFwdINS6_IJS8_S8_S9_EEENS6_IJNS7_ILi1EEESH_SH_EEESB_SD_Li256ELb1ELb1ELb1ELb0EEENS1_36VarlenDynamicPersistentTileSchedulerILi128ELi96ELi256ELi256ELb1ELb1ELb0ELb1ELb0ELb1EEEEEEEEEvNT_6ParamsE,@"STO_CUDA_ENTRY STV_DEFAULT"
_ZN7cutlass13device_kernelIN5flash19enable_sm80_to_sm89INS1_16FlashAttnFwdSm80INS1_25CollectiveMainloopFwdSm80ILi8ELi1ELb1EN4cute5tupleIJNS5_1CILi128EEENS7_ILi96EEES8_EEELi128ENS_10bfloat16_tEfNS_4arch4Sm80ELb0ELb1ELb1ELb1ELb0ELb1ELb1ELb1EEENS1_21CollectiveEpilogueFwdINS6_IJS8_S8_S9_EEENS6_IJNS7_ILi1EEESH_SH_EEESB_SD_Li256ELb1ELb1ELb1ELb0EEENS1_36VarlenDynamicPersistentTileSchedulerILi128ELi96ELi256ELi256ELb1ELb1ELb0ELb1ELb0ELb1EEEEEEEEEvNT_6ParamsE:
[----:B------:R-:W-:Y:S01]  /*0000*/  LDC R1, c[0x0][0x28] ;  /* 0x00000a00ff017b82 */ /* 0x000fe20000000800 */
[----:B------:R-:W-:Y:S05]  /*0010*/  EXIT ;  /* 0x000000000000794d */ /* 0x000fea0003800000 */
.L_x_8:
        /* <DEDUP_REMOVED lines=14> */
.L_x_20:


//--------------------- .text._ZN7cutlass13device_kernelIN5flash19enable_sm80_to_sm89INS1_16FlashAttnFwdSm80INS1_25CollectiveMainloopFwdSm80ILi4ELi1ELb0EN4cute5tupleIJNS5_1CILi128EEENS7_ILi64EEES8_EEELi128ENS_10bfloat16_tEfNS_4arch4Sm80ELb1ELb0ELb1ELb0ELb0ELb0ELb1ELb1EEENS1_21CollectiveEpilogueFwdINS6_IJS8_S8_S9_EEENS6_IJNS7_ILi1EEESH_SH_EEESB_SD_Li128ELb0ELb1ELb1ELb0EEENS1_30DynamicPersistentTileSchedulerILi128ELi128ELb1ELb1ELb0EEEEEEEEEvNT_6ParamsE --------------------------
	.section	.text._ZN7cutlass13device_kernelIN5flash19enable_sm80_to_sm89INS1_16FlashAttnFwdSm80INS1_25CollectiveMainloopFwdSm80ILi4ELi1ELb0EN4cute5tupleIJNS5_1CILi128EEENS7_ILi64EEES8_EEELi128ENS_10bfloat16_tEfNS_4arch4Sm80ELb1ELb0ELb1ELb0ELb0ELb0ELb1ELb1EEENS1_21CollectiveEpilogueFwdINS6_IJS8_S8_S9_EEENS6_IJNS7_ILi1EEESH_SH_EEESB_SD_Li128ELb0ELb1ELb1ELb0EEENS1_30DynamicPersistentTileSchedulerILi128ELi128ELb1ELb1ELb0EEEEEEEEEvNT_6ParamsE,"ax",@progbits
	.align	128
.text._ZN7cutlass13device_kernelIN5flash19enable_sm80_to_sm89INS1_16FlashAttnFwdSm80INS1_25CollectiveMainloopFwdSm80ILi4ELi1ELb0EN4cute5tupleIJNS5_1CILi128EEENS7_ILi64EEES8_EEELi128ENS_10bfloat16_tEfNS_4arch4Sm80ELb1ELb0ELb1ELb0ELb0ELb0ELb1ELb1EEENS1_21CollectiveEpilogueFwdINS6_IJS8_S8_S9_EEENS6_IJNS7_ILi1EEESH_SH_EEESB_SD_Li128ELb0ELb1ELb1ELb0EEENS1_30DynamicPersistentTileSchedulerILi128ELi128ELb1ELb1ELb0EEEEEEEEEvNT_6ParamsE:
        .type           _ZN7cutlass13device_kernelIN5flash19enable_sm80_to_sm89INS1_16FlashAttnFwdSm80INS1_25CollectiveMainloopFwdSm80ILi4ELi1ELb0EN4cute5tupleIJNS5_1CILi128EEENS7_ILi64EEES8_EEELi128ENS_10bfloat16_tEfNS_4arch4Sm80ELb1ELb0ELb1ELb0ELb0ELb0ELb1ELb1EEENS1_21CollectiveEpilogueFwdINS6_IJS8_S8_S9_EEENS6_IJNS7_ILi1EEESH_SH_EEESB_SD_Li128ELb0ELb1ELb1ELb0EEENS1_30DynamicPersistentTileSchedulerILi128ELi128ELb1ELb1ELb0EEEEEEEEEvNT_6ParamsE,@function
        .size           _ZN7cutlass13device_kernelIN5flash19enable_sm80_to_sm89INS1_16FlashAttnFwdSm80INS1_25CollectiveMainloopFwdSm80ILi4ELi1ELb0EN4cute5tupleIJNS5_1CILi128EEENS7_ILi64EEES8_EEELi128ENS_10bfloat16_tEfNS_4arch4Sm80ELb1ELb0ELb1ELb0ELb0ELb0ELb1ELb1EEENS1_21CollectiveEpilogueFwdINS6_IJS8_S8_S9_EEENS6_IJNS7_ILi1EEESH_SH_EEESB_SD_Li128ELb0ELb1ELb1ELb0EEENS1_30DynamicPersistentTileSchedulerILi128ELi128ELb1ELb1ELb0EEEEEEEEEvNT_6ParamsE,(.L_x_21 - _ZN7cutlass13device_kernelIN5flash19enable_sm80_to_sm89INS1_16FlashAttnFwdSm80INS1_25CollectiveMainloopFwdSm80ILi4ELi1ELb0EN4cute5tupleIJNS5_1CILi128EEENS7_ILi64EEES8_EEELi128ENS_10bfloat16_tEfNS_4arch4Sm80ELb1ELb0ELb1ELb0ELb0ELb0ELb1ELb1EEENS1_21CollectiveEpilogueFwdINS6_IJS8_S8_S9_EEENS6_IJNS7_ILi1EEESH_SH_EEESB_SD_Li128ELb0ELb1ELb1ELb0EEENS1_30DynamicPersistentTileSchedulerILi128ELi128ELb1ELb1ELb0EEEEEEEEEvNT_6ParamsE)
        .other          _ZN7cutlass13device_kernelIN5flash19enable_sm80_to_sm89INS1_16FlashAttnFwdSm80INS1_25CollectiveMainloopFwdSm80ILi4ELi1ELb0EN4cute5tupleIJNS5_1CILi128EEENS7_ILi64EEES8_EEELi128ENS_10bfloat16_tEfNS_4arch4Sm80ELb1ELb0ELb1ELb0ELb0ELb0ELb1ELb1EEENS1_21CollectiveEpilogueFwdINS6_IJS8_S8_S9_EEENS6_IJNS7_ILi1EEESH_SH_EEESB_SD_Li128ELb0ELb1ELb1ELb0EEENS1_30DynamicPersistentTileSchedulerILi128ELi128ELb1ELb1ELb0EEEEEEEEEvNT_6ParamsE,@"STO_CUDA_ENTRY STV_DEFAULT"
_ZN7cutlass13device_kernelIN5flash19enable_sm80_to_sm89INS1_16FlashAttnFwdSm80INS1_25CollectiveMainloopFwdSm80ILi4ELi1ELb0EN4cute5tupleIJNS5_1CILi128EEENS7_ILi64EEES8_EEELi128ENS_10bfloat16_tEfNS_4arch4Sm80ELb1ELb0ELb1ELb0ELb0ELb0ELb1ELb1EEENS1_21CollectiveEpilogueFwdINS6_IJS8_S8_S9_EEENS6_IJNS7_ILi1EEESH_SH_EEESB_SD_Li128ELb0ELb1ELb1ELb0EEENS1_30DynamicPersistentTileSchedulerILi128ELi128ELb1ELb1ELb0EEEEEEEEEvNT_6ParamsE:
[----:B------:R-:W-:Y:S01]  /*0000*/  LDC R1, c[0x0][0x28] ;  /* 0x00000a00ff017b82 */ /* 0x000fe20000000800 */
[----:B------:R-:W-:Y:S05]  /*0010*/  EXIT ;  /* 0x000000000000794d */ /* 0x000fea0003800000 */
.L_x_9:
        /* <DEDUP_REMOVED lines=14> */
.L_x_21:


//--------------------- .text._ZN7cutlass13device_kernelIN5flash19enable_sm80_to_sm89INS1_16FlashAttnFwdSm80INS1_25CollectiveMainloopFwdSm80ILi8ELi1ELb1EN4cute5tupleIJNS5_1CILi128EEENS7_ILi112EEES8_EEELi128ENS_10bfloat16_tEfNS_4arch4Sm80ELb1ELb0ELb1ELb1ELb0ELb0ELb1ELb1EEENS1_21CollectiveEpilogueFwdINS6_IJS8_S8_S9_EEENS6_IJNS7_ILi1EEESH_SH_EEESB_SD_Li256ELb1ELb1ELb1ELb0EEENS1_36VarlenDynamicPersistentTileSchedulerILi128ELi112ELi256ELi256ELb1ELb1ELb0ELb1ELb1ELb1EEEEEEEEEvNT_6ParamsE --------------------------
	.section	.text._ZN7cutlass13device_kernelIN5flash19enable_sm80_to_sm89INS1_16FlashAttnFwdSm80INS1_25CollectiveMainloopFwdSm80ILi8ELi1ELb1EN4cute5tupleIJNS5_1CILi128EEENS7_ILi112EEES8_EEELi128ENS_10bfloat16_tEfNS_4arch4Sm80ELb1ELb0ELb1ELb1ELb0ELb0ELb1ELb1EEENS1_21CollectiveEpilogueFwdINS6_IJS8_S8_S9_EEENS6_IJNS7_ILi1EEESH_SH_EEESB_SD_Li256ELb1ELb1ELb1ELb0EEENS1_36VarlenDynamicPersistentTileSchedulerILi128ELi112ELi256ELi256ELb1ELb1ELb0ELb1ELb1ELb1EEEEEEEEEvNT_6ParamsE,"ax",@progbits
	.align	128
.text._ZN7cutlass13device_kernelIN5flash19enable_sm80_to_sm89INS1_16FlashAttnFwdSm80INS1_25CollectiveMainloopFwdSm80ILi8ELi1ELb1EN4cute5tupleIJNS5_1CILi128EEENS7_ILi112EEES8_EEELi128ENS_10bfloat16_tEfNS_4arch4Sm80ELb1ELb0ELb1ELb1ELb0ELb0ELb1ELb1EEENS1_21CollectiveEpilogueFwdINS6_IJS8_S8_S9_EEENS6_IJNS7_ILi1EEESH_SH_EEESB_SD_Li256ELb1ELb1ELb1ELb0EEENS1_36VarlenDynamicPersistentTileSchedulerILi128ELi112ELi256ELi256ELb1ELb1ELb0ELb1ELb1ELb1EEEEEEEEEvNT_6ParamsE:
        .type           _ZN7cutlass13device_kernelIN5flash19enable_sm80_to_sm89INS1_16FlashAttnFwdSm80INS1_25CollectiveMainloopFwdSm80ILi8ELi1ELb1EN4cute5tupleIJNS5_1CILi128EEENS7_ILi112EEES8_EEELi128ENS_10bfloat16_tEfNS_4arch4Sm80ELb1ELb0ELb1ELb1ELb0ELb0ELb1ELb1EEENS1_21CollectiveEpilogueFwdINS6_IJS8_S8_S9_EEENS6_IJNS7_ILi1EEESH_SH_EEESB_SD_Li256ELb1ELb1ELb1ELb0EEENS1_36VarlenDynamicPersistentTileSchedulerILi128ELi112ELi256ELi256ELb1ELb1ELb0ELb1ELb1ELb1EEEEEEEEEvNT_6ParamsE,@function
        .size           _ZN7cutlass13device_kernelIN5flash19enable_sm80_to_sm89INS1_16FlashAttnFwdSm80INS1_25CollectiveMainloopFwdSm80ILi8ELi1ELb1EN4cute5tupleIJNS5_1CILi128EEENS7_ILi112EEES8_EEELi128ENS_10bfloat16_tEfNS_4arch4Sm80ELb1ELb0ELb1ELb1ELb0ELb0ELb1ELb1EEENS1_21CollectiveEpilogueFwdINS6_IJS8_S8_S9_EEENS6_IJNS7_ILi1EEESH_SH_EEESB_SD_Li256ELb1ELb1ELb1ELb0EEENS1_36VarlenDynamicPersistentTileSchedulerILi128ELi112ELi256ELi256ELb1ELb1ELb0ELb1ELb1ELb1EEEEEEEEEvNT_6ParamsE,(.L_x_22 - _ZN7cutlass13device_kernelIN5flash19enable_sm80_to_sm89INS1_16FlashAttnFwdSm80INS1_25CollectiveMainloopFwdSm80ILi8ELi1ELb1EN4cute5tupleIJNS5_1CILi128EEENS7_ILi112EEES8_EEELi128ENS_10bfloat16_tEfNS_4arch4Sm80ELb1ELb0ELb1ELb1ELb0ELb0ELb1ELb1EEENS1_21CollectiveEpilogueFwdINS6_IJS8_S8_S9_EEENS6_IJNS7_ILi1EEESH_SH_EEESB_SD_Li256ELb1ELb1ELb1ELb0EEENS1_36VarlenDynamicPersistentTileSchedulerILi128ELi112ELi256ELi256ELb1ELb1ELb0ELb1ELb1ELb1EEEEEEEEEvNT_6ParamsE)
        .other          _ZN7cutlass13device_kernelIN5flash19enable_sm80_to_sm89INS1_16FlashAttnFwdSm80INS1_25CollectiveMainloopFwdSm80ILi8ELi1ELb1EN4cute5tupleIJNS5_1CILi128EEENS7_ILi112EEES8_EEELi128ENS_10bfloat16_tEfNS_4arch4Sm80ELb1ELb0ELb1ELb1ELb0ELb0ELb1ELb1EEENS1_21CollectiveEpilogueFwdINS6_IJS8_S8_S9_EEENS6_IJNS7_ILi1EEESH_SH_EEESB_SD_Li256ELb1ELb1ELb1ELb0EEENS1_36VarlenDynamicPersistentTileSchedulerILi128ELi112ELi256ELi256ELb1ELb1ELb0ELb1ELb1ELb1EEEEEEEEEvNT_6ParamsE,@"STO_CUDA_ENTRY STV_DEFAULT"
_ZN7cutlass13device_kernelIN5flash19enable_sm80_to_sm89INS1_16FlashAttnFwdSm80INS1_25CollectiveMainloopFwdSm80ILi8ELi1ELb1EN4cute5tupleIJNS5_1CILi128EEENS7_ILi112EEES8_EEELi128ENS_10bfloat16_tEfNS_4arch4Sm80ELb1ELb0ELb1ELb1ELb0ELb0ELb1ELb1EEENS1_21CollectiveEpilogueFwdINS6_IJS8_S8_S9_EEENS6_IJNS7_ILi1EEESH_SH_EEESB_SD_Li256ELb1ELb1ELb1ELb0EEENS1_36VarlenDynamicPersistentTileSchedulerILi128ELi112ELi256ELi256ELb1ELb1ELb0ELb1ELb1ELb1EEEEEEEEEvNT_6ParamsE:
[----:B------:R-:W-:Y:S01]  /*0000*/  LDC R1, c[0x0][0x28] ;  /* 0x00000a00ff017b82 */ /* 0x000fe20000000800 */
[----:B------:R-:W-:Y:S05]  /*0010*/  EXIT ;  /* 0x000000000000794d */ /* 0x000fea0003800000 */
.L_x_10:
        /* <DEDUP_REMOVED lines=14> */
.L_x_22:


//--------------------- .text._ZN7cutlass13device_kernelIN5flash19enable_sm80_to_sm89INS1_16FlashAttnFwdSm80INS1_25CollectiveMainloopFwdSm80ILi8ELi1ELb1EN4cute5tupleIJNS5_1CILi128EEENS7_ILi112EEES8_EEELi128ENS_10bfloat16_tEfNS_4arch4Sm80ELb1ELb0ELb1ELb1ELb0ELb1ELb1ELb1EEENS1_21CollectiveEpilogueFwdINS6_IJS8_S8_S9_EEENS6_IJNS7_ILi1EEESH_SH_EEESB_SD_Li256ELb1ELb1ELb1ELb0EEENS1_36VarlenDynamicPersistentTileSchedulerILi128ELi112ELi256ELi256ELb1ELb1ELb0ELb1ELb1ELb1EEEEEEEEEvNT_6ParamsE --------------------------
	.section	.text._ZN7cutlass13device_kernelIN5flash19enable_sm80_to_sm89INS1_16FlashAttnFwdSm80INS1_25CollectiveMainloopFwdSm80ILi8ELi1ELb1EN4cute5tupleIJNS5_1CILi128EEENS7_ILi112EEES8_EEELi128ENS_10bfloat16_tEfNS_4arch4Sm80ELb1ELb0ELb1ELb1ELb0ELb1ELb1ELb1EEENS1_21CollectiveEpilogueFwdINS6_IJS8_S8_S9_EEENS6_IJNS7_ILi1EEESH_SH_EEESB_SD_Li256ELb1ELb1ELb1ELb0EEENS1_36VarlenDynamicPersistentTileSchedulerILi128ELi112ELi256ELi256ELb1ELb1ELb0ELb1ELb1ELb1EEEEEEEEEvNT_6ParamsE,"ax",@progbits
	.align	128
.text._ZN7cutlass13device_kernelIN5flash19enable_sm80_to_sm89INS1_16FlashAttnFwdSm80INS1_25CollectiveMainloopFwdSm80ILi8ELi1ELb1EN4cute5tupleIJNS5_1CILi128EEENS7_ILi112EEES8_EEELi128ENS_10bfloat16_tEfNS_4arch4Sm80ELb1ELb0ELb1ELb1ELb0ELb1ELb1ELb1EEENS1_21CollectiveEpilogueFwdINS6_IJS8_S8_S9_EEENS6_IJNS7_ILi1EEESH_SH_EEESB_SD_Li256ELb1ELb1ELb1ELb0EEENS1_36VarlenDynamicPersistentTileSchedulerILi128ELi112ELi256ELi256ELb1ELb1ELb0ELb1ELb1ELb1EEEEEEEEEvNT_6ParamsE:
        .type           _ZN7cutlass13device_kernelIN5flash19enable_sm80_to_sm89INS1_16FlashAttnFwdSm80INS1_25CollectiveMainloopFwdSm80ILi8ELi1ELb1EN4cute5tupleIJNS5_1CILi128EEENS7_ILi112EEES8_EEELi128ENS_10bfloat16_tEfNS_4arch4Sm80ELb1ELb0ELb1ELb1ELb0ELb1ELb1ELb1EEENS1_21CollectiveEpilogueFwdINS6_IJS8_S8_S9_EEENS6_IJNS7_ILi1EEESH_SH_EEESB_SD_Li256ELb1ELb1ELb1ELb0EEENS1_36VarlenDynamicPersistentTileSchedulerILi128ELi112ELi256ELi256ELb1ELb1ELb0ELb1ELb1ELb1EEEEEEEEEvNT_6ParamsE,@function
        .size           _ZN7cutlass13device_kernelIN5flash19enable_sm80_to_sm89INS1_16FlashAttnFwdSm80INS1_25CollectiveMainloopFwdSm80ILi8ELi1ELb1EN4cute5tupleIJNS5_1CILi128EEENS7_ILi112EEES8_EEELi128ENS_10bfloat16_tEfNS_4arch4Sm80ELb1ELb0ELb1ELb1ELb0ELb1ELb1ELb1EEENS1_21CollectiveEpilogueFwdINS6_IJS8_S8_S9_EEENS6_IJNS7_ILi1EEESH_SH_EEESB_SD_Li256ELb1ELb1ELb1ELb0EEENS1_36VarlenDynamicPersistentTileSchedulerILi128ELi112ELi256ELi256ELb1ELb1ELb0ELb1ELb1ELb1EEEEEEEEEvNT_6ParamsE,(.L_x_23 - _ZN7cutlass13device_kernelIN5flash19enable_sm80_to_sm89INS1_16FlashAttnFwdSm80INS1_25CollectiveMainloopFwdSm80ILi8ELi1ELb1EN4cute5tupleIJNS5_1CILi128EEENS7_ILi112EEES8_EEELi128ENS_10bfloat16_tEfNS_4arch4Sm80ELb1ELb0ELb1ELb1ELb0ELb1ELb1ELb1EEENS1_21CollectiveEpilogueFwdINS6_IJS8_S8_S9_EEENS6_IJNS7_ILi1EEESH_SH_EEESB_SD_Li256ELb1ELb1ELb1ELb0EEENS1_36VarlenDynamicPersistentTileSchedulerILi128ELi112ELi256ELi256ELb1ELb1ELb0ELb1ELb1ELb1EEEEEEEEEvNT_6ParamsE)
        .other          _ZN7cutlass13device_kernelIN5flash19enable_sm80_to_sm89INS1_16FlashAttnFwdSm80INS1_25CollectiveMainloopFwdSm80ILi8ELi1ELb1EN4cute5tupleIJNS5_1CILi128EEENS7_ILi112EEES8_EEELi128ENS_10bfloat16_tEfNS_4arch4Sm80ELb1ELb0ELb1ELb1ELb0ELb1ELb1ELb1EEENS1_21CollectiveEpilogueFwdINS6_IJS8_S8_S9_EEENS6_IJNS7_ILi1EEESH_SH_EEESB_SD_Li256ELb1ELb1ELb1ELb0EEENS1_36VarlenDynamicPersistentTileSchedulerILi128ELi112ELi256ELi256ELb1ELb1ELb0ELb1ELb1ELb1EEEEEEEEEvNT_6ParamsE,@"STO_CUDA_ENTRY STV_DEFAULT"
_ZN7cutlass13device_kernelIN5flash19enable_sm80_to_sm89INS1_16FlashAttnFwdSm80INS1_25CollectiveMainloopFwdSm80ILi8ELi1ELb1EN4cute5tupleIJNS5_1CILi128EEENS7_ILi112EEES8_EEELi128ENS_10bfloat16_tEfNS_4arch4Sm80ELb1ELb0ELb1ELb1ELb0ELb1ELb1ELb1EEENS1_21CollectiveEpilogueFwdINS6_IJS8_S8_S9_EEENS6_IJNS7_ILi1EEESH_SH_EEESB_SD_Li256ELb1ELb1ELb1ELb0EEENS1_36VarlenDynamicPersistentTileSchedulerILi128ELi112ELi256ELi256ELb1ELb1ELb0ELb1ELb1ELb1EEEEEEEEEvNT_6ParamsE:
[----:B------:R-:W-:Y:S01]  /*0000*/  LDC R1, c[0x0][0x28] ;  /* 0x00000a00ff017b82 */ /* 0x000fe20000000800 */
[----:B------:R-:W-:Y:S05]  /*0010*/  EXIT ;  /* 0x000000000000794d */ /* 0x000fea0003800000 */
.L_x_11:
        /* <DEDUP_REMOVED lines=14> */
.L_x_23:


//--------------------- .nv.shared.reserved.0     --------------------------
	.section	.nv.shared.reserved.0,"aw",@nobits
	.weak		__nv_reservedSMEM_offset_0_alias
	.size		__nv_reservedSMEM_offset_0_alias, 0, 0
	.other		__nv_reservedSMEM_offset_0_alias,@"STO_CUDA_RESERVED_SHARED STV_DEFAULT"
__nv_reservedSMEM_offset_0_alias:
	.zero		0


//--------------------- .nv.global                --------------------------
	.section	.nv.global,"aw",@nobits
.nv.global:
	.type		_ZN80_INTERNAL_315290f6_44_flash_fwd_hdim128_bf16_split_softcap_sm80_cu_3fbc093a_28154cute1_E,@object
	.size		_ZN80_INTERNAL_315290f6_44_flash_fwd_hdim128_bf16_split_softcap_sm80_cu_3fbc093a_28154cute1_E,(_ZN80_INTERNAL_315290f6_44_flash_fwd_hdim128_bf16_split_softcap_sm80_cu_3fbc093a_28154cuda3std3__45__cpo6cbeginE - _ZN80_INTERNAL_315290f6_44_flash_fwd_hdim128_bf16_split_softcap_sm80_cu_3fbc093a_28154cute1_E)
_ZN80_INTERNAL_315290f6_44_flash_fwd_hdim128_bf16_split_softcap_sm80_cu_3fbc093a_28154cute1_E:
	.zero		1
	.type		_ZN80_INTERNAL_315290f6_44_flash_fwd_hdim128_bf16_split_softcap_sm80_cu_3fbc093a_28154cuda3std3__45__cpo6cbeginE,@object
	.size		_ZN80_INTERNAL_315290f6_44_flash_fwd_hdim128_bf16_split_softcap_sm80_cu_3fbc093a_28154cuda3std3__45__cpo6cbeginE,(_ZN80_INTERNAL_315290f6_44_flash_fwd_hdim128_bf16_split_softcap_sm80_cu_3fbc093a_28154cuda3std3__48in_placeE - _ZN80_INTERNAL_315290f6_44_flash_fwd_hdim128_bf16_split_softcap_sm80_cu_3fbc093a_28154cuda3std3__45__cpo6cbeginE)
_ZN80_INTERNAL_315290f6_44_flash_fwd_hdim128_bf16_split_softcap_sm80_cu_3fbc093a_28154cuda3std3__45__cpo6cbeginE:
	.zero		1
	.type		_ZN80_INTERNAL_315290f6_44_flash_fwd_hdim128_bf16_split_softcap_sm80_cu_3fbc093a_28154cuda3std3__48in_placeE,@object
	.size		_ZN80_INTERNAL_315290f6_44_flash_fwd_hdim128_bf16_split_softcap_sm80_cu_3fbc093a_28154cuda3std3__48in_placeE,(_ZN80_INTERNAL_315290f6_44_flash_fwd_hdim128_bf16_split_softcap_sm80_cu_3fbc093a_28154cuda3std6ranges3__45__cpo9iter_moveE - _ZN80_INTERNAL_315290f6_44_flash_fwd_hdim128_bf16_split_softcap_sm80_cu_3fbc093a_28154cuda3std3__48in_placeE)
_ZN80_INTERNAL_315290f6_44_flash_fwd_hdim128_bf16_split_softcap_sm80_cu_3fbc093a_28154cuda3std3__48in_placeE:
	.zero		1
	.type		_ZN80_INTERNAL_315290f6_44_flash_fwd_hdim128_bf16_split_softcap_sm80_cu_3fbc093a_28154cuda3std6ranges3__45__cpo9iter_moveE,@object
	.size		_ZN80_INTERNAL_315290f6_44_flash_fwd_hdim128_bf16_split_softcap_sm80_cu_3fbc093a_28154cuda3std6ranges3__45__cpo9iter_moveE,(_ZN80_INTERNAL_315290f6_44_flash_fwd_hdim128_bf16_split_softcap_sm80_cu_3fbc093a_28154cuda3std3__45__cpo5beginE - _ZN80_INTERNAL_315290f6_44_flash_fwd_hdim128_bf16_split_softcap_sm80_cu_3fbc093a_28154cuda3std6ranges3__45__cpo9iter_moveE)
_ZN80_INTERNAL_315290f6_44_flash_fwd_hdim128_bf16_split_softcap_sm80_cu_3fbc093a_28154cuda3std6ranges3__45__cpo9iter_moveE:
	.zero		1
	.type		_ZN80_INTERNAL_315290f6_44_flash_fwd_hdim128_bf16_split_softcap_sm80_cu_3fbc093a_28154cuda3std3__45__cpo5beginE,@object
	.size		_ZN80_INTERNAL_315290f6_44_flash_fwd_hdim128_bf16_split_softcap_sm80_cu_3fbc093a_28154cuda3std3__45__cpo5beginE,(_ZN80_INTERNAL_315290f6_44_flash_fwd_hdim128_bf16_split_softcap_sm80_cu_3fbc093a_28154cuda3std3__482_GLOBAL__N__315290f6_44_flash_fwd_hdim128_bf16_split_softcap_sm80_cu_3fbc093a_28156ignoreE - _ZN80_INTERNAL_315290f6_44_flash_fwd_hdim128_bf16_split_softcap_sm80_cu_3fbc093a_28154cuda3std3__45__cpo5beginE)
_ZN80_INTERNAL_315290f6_44_flash_fwd_hdim128_bf16_split_softcap_sm80_cu_3fbc093a_28154cuda3std3__45__cpo5beginE:
	.zero		1
	.type		_ZN80_INTERNAL_315290f6_44_flash_fwd_hdim128_bf16_split_softcap_sm80_cu_3fbc093a_28154cuda3std3__482_GLOBAL__N__315290f6_44_flash_fwd_hdim128_bf16_split_softcap_sm80_cu_3fbc093a_28156ignoreE,@object
	.size		_ZN80_INTERNAL_315290f6_44_flash_fwd_hdim128_bf16_split_softcap_sm80_cu_3fbc093a_28154cuda3std3__482_GLOBAL__N__315290f6_44_flash_fwd_hdim128_bf16_split_softcap_sm80_cu_3fbc093a_28156ignoreE,(_ZN80_INTERNAL_315290f6_44_flash_fwd_hdim128_bf16_split_softcap_sm80_cu_3fbc093a_28154cute7productE - _ZN80_INTERNAL_315290f6_44_flash_fwd_hdim128_bf16_split_softcap_sm80_cu_3fbc093a_28154cuda3std3__482_GLOBAL__N__315290f6_44_flash_fwd_hdim128_bf16_split_softcap_sm80_cu_3fbc093a_28156ignoreE)
_ZN80_INTERNAL_315290f6_44_flash_fwd_hdim128_bf16_split_softcap_sm80_cu_3fbc093a_28154cuda3std3__482_GLOBAL__N__315290f6_44_flash_fwd_hdim128_bf16_split_softcap_sm80_cu_3fbc093a_28156ignoreE:
	.zero		1
	.type		_ZN80_INTERNAL_315290f6_44_flash_fwd_hdim128_bf16_split_softcap_sm80_cu_3fbc093a_28154cute7productE,@object
	.size		_ZN80_INTERNAL_315290f6_44_flash_fwd_hdim128_bf16_split_softcap_sm80_cu_3fbc093a_28154cute7productE,(_ZN80_INTERNAL_315290f6_44_flash_fwd_hdim128_bf16_split_softcap_sm80_cu_3fbc093a_28154cuda3std3__45__cpo3endE - _ZN80_INTERNAL_315290f6_44_flash_fwd_hdim128_bf16_split_softcap_sm80_cu_3fbc093a_28154cute7productE)
_ZN80_INTERNAL_315290f6_44_flash_fwd_hdim128_bf16_split_softcap_sm80_cu_3fbc093a_28154cute7productE:
	.zero		1
	.type		_ZN80_INTERNAL_315290f6_44_flash_fwd_hdim128_bf16_split_softcap_sm80_cu_3fbc093a_28154cuda3std3__45__cpo3endE,@object
	.size		_ZN80_INTERNAL_315290f6_44_flash_fwd_hdim128_bf16_split_softcap_sm80_cu_3fbc093a_28154cuda3std3__45__cpo3endE,(_ZN80_INTERNAL_315290f6_44_flash_fwd_hdim128_bf16_split_softcap_sm80_cu_3fbc093a_28154cuda3std3__419piecewise_constructE - _ZN80_INTERNAL_315290f6_44_flash_fwd_hdim128_bf16_split_softcap_sm80_cu_3fbc093a_28154cuda3std3__45__cpo3endE)
_ZN80_INTERNAL_315290f6_44_flash_fwd_hdim128_bf16_split_softcap_sm80_cu_3fbc093a_28154cuda3std3__45__cpo3endE:
	.zero		1
	.type		_ZN80_INTERNAL_315290f6_44_flash_fwd_hdim128_bf16_split_softcap_sm80_cu_3fbc093a_28154cuda3std3__419piecewise_constructE,@object
	.size		_ZN80_INTERNAL_315290f6_44_flash_fwd_hdim128_bf16_split_softcap_sm80_cu_3fbc093a_28154cuda3std3__419piecewise_constructE,(_ZN80_INTERNAL_315290f6_44_flash_fwd_hdim128_bf16_split_softcap_sm80_cu_3fbc093a_28154cuda3std3__45__cpo4cendE - _ZN80_INTERNAL_315290f6_44_flash_fwd_hdim128_bf16_split_softcap_sm80_cu_3fbc093a_28154cuda3std3__419piecewise_constructE)
_ZN80_INTERNAL_315290f6_44_flash_fwd_hdim128_bf16_split_softcap_sm80_cu_3fbc093a_28154cuda3std3__419piecewise_constructE:
	.zero		1
	.type		_ZN80_INTERNAL_315290f6_44_flash_fwd_hdim128_bf16_split_softcap_sm80_cu_3fbc093a_28154cuda3std3__45__cpo4cendE,@object
	.size		_ZN80_INTERNAL_315290f6_44_flash_fwd_hdim128_bf16_split_softcap_sm80_cu_3fbc093a_28154cuda3std3__45__cpo4cendE,(_ZN80_INTERNAL_315290f6_44_flash_fwd_hdim128_bf16_split_softcap_sm80_cu_3fbc093a_28154cuda3std6ranges3__45__cpo4swapE - _ZN80_INTERNAL_315290f6_44_flash_fwd_hdim128_bf16_split_softcap_sm80_cu_3fbc093a_28154cuda3std3__45__cpo4cendE)
_ZN80_INTERNAL_315290f6_44_flash_fwd_hdim128_bf16_split_softcap_sm80_cu_3fbc093a_28154cuda3std3__45__cpo4cendE:
	.zero		1
	.type		_ZN80_INTERNAL_315290f6_44_flash_fwd_hdim128_bf16_split_softcap_sm80_cu_3fbc093a_28154cuda3std6ranges3__45__cpo4swapE,@object
	.size		_ZN80_INTERNAL_315290f6_44_flash_fwd_hdim128_bf16_split_softcap_sm80_cu_3fbc093a_28154cuda3std6ranges3__45__cpo4swapE,(.L_7 - _ZN80_INTERNAL_315290f6_44_flash_fwd_hdim128_bf16_split_softcap_sm80_cu_3fbc093a_28154cuda3std6ranges3__45__cpo4swapE)
_ZN80_INTERNAL_315290f6_44_flash_fwd_hdim128_bf16_split_softcap_sm80_cu_3fbc093a_28154cuda3std6ranges3__45__cpo4swapE:
	.zero		1
.L_7:


//--------------------- .nv.constant0._ZN7cutlass13device_kernelIN5flash19enable_sm80_to_sm89INS1_16FlashAttnFwdSm80INS1_25CollectiveMainloopFwdSm80ILi8ELi1ELb1EN4cute5tupleIJNS5_1CILi128EEES8_S8_EEELi128ENS_10bfloat16_tEfNS_4arch4Sm80ELb0ELb0ELb1ELb0ELb0ELb0ELb1ELb1EEENS1_21CollectiveEpilogueFwdIS9_NS6_IJNS7_ILi1EEESF_SF_EEESA_SC_Li256ELb0ELb1ELb1ELb0EEENS1_19SingleTileSchedulerILb0ELb1ELb1ELi128EEEEEEEEEvNT_6ParamsE --------------------------
	.section	.nv.constant0._ZN7cutlass13device_kernelIN5flash19enable_sm80_to_sm89INS1_16FlashAttnFwdSm80INS1_25CollectiveMainloopFwdSm80ILi8ELi1ELb1EN4cute5tupleIJNS5_1CILi128EEES8_S8_EEELi128ENS_10bfloat16_tEfNS_4arch4Sm80ELb0ELb0ELb1ELb0ELb0ELb0ELb1ELb1EEENS1_21CollectiveEpilogueFwdIS9_NS6_IJNS7_ILi1EEESF_SF_EEESA_SC_Li256ELb0ELb1ELb1ELb0EEENS1_19SingleTileSchedulerILb0ELb1ELb1ELi128EEEEEEEEEvNT_6ParamsE,"a",@progbits
	.sectionflags	@""
	.align	4
.nv.constant0._ZN7cutlass13device_kernelIN5flash19enable_sm80_to_sm89INS1_16FlashAttnFwdSm80INS1_25CollectiveMainloopFwdSm80ILi8ELi1ELb1EN4cute5tupleIJNS5_1CILi128EEES8_S8_EEELi128ENS_10bfloat16_tEfNS_4arch4Sm80ELb0ELb0ELb1ELb0ELb0ELb0ELb1ELb1EEENS1_21CollectiveEpilogueFwdIS9_NS6_IJNS7_ILi1EEESF_SF_EEESA_SC_Li256ELb0ELb1ELb1ELb0EEENS1_19SingleTileSchedulerILb0ELb1ELb1ELi128EEEEEEEEEvNT_6ParamsE:
	.zero		1576


//--------------------- .nv.constant0._ZN7cutlass13device_kernelIN5flash19enable_sm80_to_sm89INS1_16FlashAttnFwdSm80INS1_25CollectiveMainloopFwdSm80ILi8ELi1ELb1EN4cute5tupleIJNS5_1CILi128EEENS7_ILi96EEES8_EEELi128ENS_10bfloat16_tEfNS_4arch4Sm80ELb0ELb1ELb1ELb0ELb0ELb0ELb1ELb1EEENS1_21CollectiveEpilogueFwdINS6_IJS8_S8_S9_EEENS6_IJNS7_ILi1EEESH_SH_EEESB_SD_Li256ELb0ELb1ELb1ELb0EEENS1_19SingleTileSchedulerILb0ELb1ELb1ELi128EEEEEEEEEvNT_6ParamsE --------------------------
	.section	.nv.constant0._ZN7cutlass13device_kernelIN5flash19enable_sm80_to_sm89INS1_16FlashAttnFwdSm80INS1_25CollectiveMainloopFwdSm80ILi8ELi1ELb1EN4cute5tupleIJNS5_1CILi128EEENS7_ILi96EEES8_EEELi128ENS_10bfloat16_tEfNS_4arch4Sm80ELb0ELb1ELb1ELb0ELb0ELb0ELb1ELb1EEENS1_21CollectiveEpilogueFwdINS6_IJS8_S8_S9_EEENS6_IJNS7_ILi1EEESH_SH_EEESB_SD_Li256ELb0ELb1ELb1ELb0EEENS1_19SingleTileSchedulerILb0ELb1ELb1ELi128EEEEEEEEEvNT_6ParamsE,"a",@progbits
	.sectionflags	@""
	.align	4
.nv.constant0._ZN7cutlass13device_kernelIN5flash19enable_sm80_to_sm89INS1_16FlashAttnFwdSm80INS1_25CollectiveMainloopFwdSm80ILi8ELi1ELb1EN4cute5tupleIJNS5_1CILi128EEENS7_ILi96EEES8_EEELi128ENS_10bfloat16_tEfNS_4arch4Sm80ELb0ELb1ELb1ELb0ELb0ELb0ELb1ELb1EEENS1_21CollectiveEpilogueFwdINS6_IJS8_S8_S9_EEENS6_IJNS7_ILi1EEESH_SH_EEESB_SD_Li256ELb0ELb1ELb1ELb0EEENS1_19SingleTileSchedulerILb0ELb1ELb1ELi128EEEEEEEEEvNT_6ParamsE:
	.zero		1576


//--------------------- .nv.constant0._ZN7cutlass13device_kernelIN5flash19enable_sm80_to_sm89INS1_16FlashAttnFwdSm80INS1_25CollectiveMainloopFwdSm80ILi8ELi1ELb1EN4cute5tupleIJNS5_1CILi128EEES8_S8_EEELi128ENS_10bfloat16_tEfNS_4arch4Sm80ELb1ELb0ELb1ELb0ELb0ELb0ELb1ELb1EEENS1_21CollectiveEpilogueFwdIS9_NS6_IJNS7_ILi1EEESF_SF_EEESA_SC_Li256ELb0ELb1ELb1ELb0EEENS1_30DynamicPersistentTileSchedulerILi256ELi256ELb1ELb1ELb0EEEEEEEEEvNT_6ParamsE --------------------------
	.section	.nv.constant0._ZN7cutlass13device_kernelIN5flash19enable_sm80_to_sm89INS1_16FlashAttnFwdSm80INS1_25CollectiveMainloopFwdSm80ILi8ELi1ELb1EN4cute5tupleIJNS5_1CILi128EEES8_S8_EEELi128ENS_10bfloat16_tEfNS_4arch4Sm80ELb1ELb0ELb1ELb0ELb0ELb0ELb1ELb1EEENS1_21CollectiveEpilogueFwdIS9_NS6_IJNS7_ILi1EEESF_SF_EEESA_SC_Li256ELb0ELb1ELb1ELb0EEENS1_30DynamicPersistentTileSchedulerILi256ELi256ELb1ELb1ELb0EEEEEEEEEvNT_6ParamsE,"a",@progbits
	.sectionflags	@""
	.align	4
.nv.constant0._ZN7cutlass13device_kernelIN5flash19enable_sm80_to_sm89INS1_16FlashAttnFwdSm80INS1_25CollectiveMainloopFwdSm80ILi8ELi1ELb1EN4cute5tupleIJNS5_1CILi128EEES8_S8_EEELi128ENS_10bfloat16_tEfNS_4arch4Sm80ELb1ELb0ELb1ELb0ELb0ELb0ELb1ELb1EEENS1_21CollectiveEpilogueFwdIS9_NS6_IJNS7_ILi1EEESF_SF_EEESA_SC_Li256ELb0ELb1ELb1ELb0EEENS1_30DynamicPersistentTileSchedulerILi256ELi256ELb1ELb1ELb0EEEEEEEEEvNT_6ParamsE:
	.zero		1592


//--------------------- .nv.constant0._ZN7cutlass13device_kernelIN5flash19enable_sm80_to_sm89INS1_16FlashAttnFwdSm80INS1_25CollectiveMainloopFwdSm80ILi4ELi1ELb0EN4cute5tupleIJNS5_1CILi128EEENS7_ILi64EEES8_EEELi128ENS_10bfloat16_tEfNS_4arch4Sm80ELb0ELb0ELb1ELb0ELb0ELb0ELb1ELb1EEENS1_21CollectiveEpilogueFwdINS6_IJS8_S8_S9_EEENS6_IJNS7_ILi1EEESH_SH_EEESB_SD_Li128ELb0ELb1ELb1ELb0EEENS1_19SingleTileSchedulerILb0ELb1ELb1ELi128EEEEEEEEEvNT_6ParamsE --------------------------
	.section	.nv.constant0._ZN7cutlass13device_kernelIN5flash19enable_sm80_to_sm89INS1_16FlashAttnFwdSm80INS1_25CollectiveMainloopFwdSm80ILi4ELi1ELb0EN4cute5tupleIJNS5_1CILi128EEENS7_ILi64EEES8_EEELi128ENS_10bfloat16_tEfNS_4arch4Sm80ELb0ELb0ELb1ELb0ELb0ELb0ELb1ELb1EEENS1_21CollectiveEpilogueFwdINS6_IJS8_S8_S9_EEENS6_IJNS7_ILi1EEESH_SH_EEESB_SD_Li128ELb0ELb1ELb1ELb0EEENS1_19SingleTileSchedulerILb0ELb1ELb1ELi128EEEEEEEEEvNT_6ParamsE,"a",@progbits
	.sectionflags	@""
	.align	4
.nv.constant0._ZN7cutlass13device_kernelIN5flash19enable_sm80_to_sm89INS1_16FlashAttnFwdSm80INS1_25CollectiveMainloopFwdSm80ILi4ELi1ELb0EN4cute5tupleIJNS5_1CILi128EEENS7_ILi64EEES8_EEELi128ENS_10bfloat16_tEfNS_4arch4Sm80ELb0ELb0ELb1ELb0ELb0ELb0ELb1ELb1EEENS1_21CollectiveEpilogueFwdINS6_IJS8_S8_S9_EEENS6_IJNS7_ILi1EEESH_SH_EEESB_SD_Li128ELb0ELb1ELb1ELb0EEENS1_19SingleTileSchedulerILb0ELb1ELb1ELi128EEEEEEEEEvNT_6ParamsE:
	.zero		1576


//--------------------- .nv.constant0._ZN7cutlass13device_kernelIN5flash19enable_sm80_to_sm89INS1_16FlashAttnFwdSm80INS1_25CollectiveMainloopFwdSm80ILi8ELi1ELb1EN4cute5tupleIJNS5_1CILi128EEENS7_ILi112EEES8_EEELi128ENS_10bfloat16_tEfNS_4arch4Sm80ELb0ELb0ELb1ELb1ELb0ELb0ELb1ELb1EEENS1_21CollectiveEpilogueFwdINS6_IJS8_S8_S9_EEENS6_IJNS7_ILi1EEESH_SH_EEESB_SD_Li256ELb1ELb1ELb1ELb0EEENS1_36VarlenDynamicPersistentTileSchedulerILi128ELi112ELi256ELi256ELb1ELb1ELb0ELb0ELb1ELb1EEEEEEEEEvNT_6ParamsE --------------------------
	.section	.nv.constant0._ZN7cutlass13device_kernelIN5flash19enable_sm80_to_sm89INS1_16FlashAttnFwdSm80INS1_25CollectiveMainloopFwdSm80ILi8ELi1ELb1EN4cute5tupleIJNS5_1CILi128EEENS7_ILi112EEES8_EEELi128ENS_10bfloat16_tEfNS_4arch4Sm80ELb0ELb0ELb1ELb1ELb0ELb0ELb1ELb1EEENS1_21CollectiveEpilogueFwdINS6_IJS8_S8_S9_EEENS6_IJNS7_ILi1EEESH_SH_EEESB_SD_Li256ELb1ELb1ELb1ELb0EEENS1_36VarlenDynamicPersistentTileSchedulerILi128ELi112ELi256ELi256ELb1ELb1ELb0ELb0ELb1ELb1EEEEEEEEEvNT_6ParamsE,"a",@progbits
	.sectionflags	@""
	.align	4
.nv.constant0._ZN7cutlass13device_kernelIN5flash19enable_sm80_to_sm89INS1_16FlashAttnFwdSm80INS1_25CollectiveMainloopFwdSm80ILi8ELi1ELb1EN4cute5tupleIJNS5_1CILi128EEENS7_ILi112EEES8_EEELi128ENS_10bfloat16_tEfNS_4arch4Sm80ELb0ELb0ELb1ELb1ELb0ELb0ELb1ELb1EEENS1_21CollectiveEpilogueFwdINS6_IJS8_S8_S9_EEENS6_IJNS7_ILi1EEESH_SH_EEESB_SD_Li256ELb1ELb1ELb1ELb0EEENS1_36VarlenDynamicPersistentTileSchedulerILi128ELi112ELi256ELi256ELb1ELb1ELb0ELb0ELb1ELb1EEEEEEEEEvNT_6ParamsE:
	.zero		1608


//--------------------- .nv.constant0._ZN7cutlass13device_kernelIN5flash19enable_sm80_to_sm89INS1_16FlashAttnFwdSm80INS1_25CollectiveMainloopFwdSm80ILi8ELi1ELb1EN4cute5tupleIJNS5_1CILi128EEENS7_ILi112EEES8_EEELi128ENS_10bfloat16_tEfNS_4arch4Sm80ELb0ELb0ELb1ELb1ELb0ELb1ELb1ELb1EEENS1_21CollectiveEpilogueFwdINS6_IJS8_S8_S9_EEENS6_IJNS7_ILi1EEESH_SH_EEESB_SD_Li256ELb1ELb1ELb1ELb0EEENS1_36VarlenDynamicPersistentTileSchedulerILi128ELi112ELi256ELi256ELb1ELb1ELb0ELb0ELb1ELb1EEEEEEEEEvNT_6ParamsE --------------------------
	.section	.nv.constant0._ZN7cutlass13device_kernelIN5flash19enable_sm80_to_sm89INS1_16FlashAttnFwdSm80INS1_25CollectiveMainloopFwdSm80ILi8ELi1ELb1EN4cute5tupleIJNS5_1CILi128EEENS7_ILi112EEES8_EEELi128ENS_10bfloat16_tEfNS_4arch4Sm80ELb0ELb0ELb1ELb1ELb0ELb1ELb1ELb1EEENS1_21CollectiveEpilogueFwdINS6_IJS8_S8_S9_EEENS6_IJNS7_ILi1EEESH_SH_EEESB_SD_Li256ELb1ELb1ELb1ELb0EEENS1_36VarlenDynamicPersistentTileSchedulerILi128ELi112ELi256ELi256ELb1ELb1ELb0ELb0ELb1ELb1EEEEEEEEEvNT_6ParamsE,"a",@progbits
	.sectionflags	@""
	.align	4
.nv.constant0._ZN7cutlass13device_kernelIN5flash19enable_sm80_to_sm89INS1_16FlashAttnFwdSm80INS1_25CollectiveMainloopFwdSm80ILi8ELi1ELb1EN4cute5tupleIJNS5_1CILi128EEENS7_ILi112EEES8_EEELi128ENS_10bfloat16_tEfNS_4arch4Sm80ELb0ELb0ELb1ELb1ELb0ELb1ELb1ELb1EEENS1_21CollectiveEpilogueFwdINS6_IJS8_S8_S9_EEENS6_IJNS7_ILi1EEESH_SH_EEESB_SD_Li256ELb1ELb1ELb1ELb0EEENS1_36VarlenDynamicPersistentTileSchedulerILi128ELi112ELi256ELi256ELb1ELb1ELb0ELb0ELb1ELb1EEEEEEEEEvNT_6ParamsE:
	.zero		1608


//--------------------- .nv.constant0._ZN7cutlass13device_kernelIN5flash19enable_sm80_to_sm89INS1_16FlashAttnFwdSm80INS1_25CollectiveMainloopFwdSm80ILi4ELi1ELb0EN4cute5tupleIJNS5_1CILi128EEENS7_ILi48EEES8_EEELi128ENS_10bfloat16_tEfNS_4arch4Sm80ELb0ELb1ELb1ELb0ELb0ELb0ELb1ELb1EEENS1_21CollectiveEpilogueFwdINS6_IJS8_S8_S9_EEENS6_IJNS7_ILi1EEESH_SH_EEESB_SD_Li128ELb0ELb1ELb1ELb0EEENS1_19SingleTileSchedulerILb0ELb1ELb1ELi128EEEEEEEEEvNT_6ParamsE --------------------------
	.section	.nv.constant0._ZN7cutlass13device_kernelIN5flash19enable_sm80_to_sm89INS1_16FlashAttnFwdSm80INS1_25CollectiveMainloopFwdSm80ILi4ELi1ELb0EN4cute5tupleIJNS5_1CILi128EEENS7_ILi48EEES8_EEELi128ENS_10bfloat16_tEfNS_4arch4Sm80ELb0ELb1ELb1ELb0ELb0ELb0ELb1ELb1EEENS1_21CollectiveEpilogueFwdINS6_IJS8_S8_S9_EEENS6_IJNS7_ILi1EEESH_SH_EEESB_SD_Li128ELb0ELb1ELb1ELb0EEENS1_19SingleTileSchedulerILb0ELb1ELb1ELi128EEEEEEEEEvNT_6ParamsE,"a",@progbits
	.sectionflags	@""
	.align	4
.nv.constant0._ZN7cutlass13device_kernelIN5flash19enable_sm80_to_sm89INS1_16FlashAttnFwdSm80INS1_25CollectiveMainloopFwdSm80ILi4ELi1ELb0EN4cute5tupleIJNS5_1CILi128EEENS7_ILi48EEES8_EEELi128ENS_10bfloat16_tEfNS_4arch4Sm80ELb0ELb1ELb1ELb0ELb0ELb0ELb1ELb1EEENS1_21CollectiveEpilogueFwdINS6_IJS8_S8_S9_EEENS6_IJNS7_ILi1EEESH_SH_EEESB_SD_Li128ELb0ELb1ELb1ELb0EEENS1_19SingleTileSchedulerILb0ELb1ELb1ELi128EEEEEEEEEvNT_6ParamsE:
	.zero		1576


//--------------------- .nv.constant0._ZN7cutlass13device_kernelIN5flash19enable_sm80_to_sm89INS1_16FlashAttnFwdSm80INS1_25CollectiveMainloopFwdSm80ILi8ELi1ELb1EN4cute5tupleIJNS5_1CILi128EEENS7_ILi96EEES8_EEELi128ENS_10bfloat16_tEfNS_4arch4Sm80ELb0ELb1ELb1ELb1ELb0ELb0ELb1ELb1EEENS1_21CollectiveEpilogueFwdINS6_IJS8_S8_S9_EEENS6_IJNS7_ILi1EEESH_SH_EEESB_SD_Li256ELb1ELb1ELb1ELb0EEENS1_36VarlenDynamicPersistentTileSchedulerILi128ELi96ELi256ELi256ELb1ELb1ELb0ELb1ELb0ELb1EEEEEEEEEvNT_6ParamsE --------------------------
	.section	.nv.constant0._ZN7cutlass13device_kernelIN5flash19enable_sm80_to_sm89INS1_16FlashAttnFwdSm80INS1_25CollectiveMainloopFwdSm80ILi8ELi1ELb1EN4cute5tupleIJNS5_1CILi128EEENS7_ILi96EEES8_EEELi128ENS_10bfloat16_tEfNS_4arch4Sm80ELb0ELb1ELb1ELb1ELb0ELb0ELb1ELb1EEENS1_21CollectiveEpilogueFwdINS6_IJS8_S8_S9_EEENS6_IJNS7_ILi1EEESH_SH_EEESB_SD_Li256ELb1ELb1ELb1ELb0EEENS1_36VarlenDynamicPersistentTileSchedulerILi128ELi96ELi256ELi256ELb1ELb1ELb0ELb1ELb0ELb1EEEEEEEEEvNT_6ParamsE,"a",@progbits
	.sectionflags	@""
	.align	4
.nv.constant0._ZN7cutlass13device_kernelIN5flash19enable_sm80_to_sm89INS1_16FlashAttnFwdSm80INS1_25CollectiveMainloopFwdSm80ILi8ELi1ELb1EN4cute5tupleIJNS5_1CILi128EEENS7_ILi96EEES8_EEELi128ENS_10bfloat16_tEfNS_4arch4Sm80ELb0ELb1ELb1ELb1ELb0ELb0ELb1ELb1EEENS1_21CollectiveEpilogueFwdINS6_IJS8_S8_S9_EEENS6_IJNS7_ILi1EEESH_SH_EEESB_SD_Li256ELb1ELb1ELb1ELb0EEENS1_36VarlenDynamicPersistentTileSchedulerILi128ELi96ELi256ELi256ELb1ELb1ELb0ELb1ELb0ELb1EEEEEEEEEvNT_6ParamsE:
	.zero		1608


//--------------------- .nv.constant0._ZN7cutlass13device_kernelIN5flash19enable_sm80_to_sm89INS1_16FlashAttnFwdSm80INS1_25CollectiveMainloopFwdSm80ILi8ELi1ELb1EN4cute5tupleIJNS5_1CILi128EEENS7_ILi96EEES8_EEELi128ENS_10bfloat16_tEfNS_4arch4Sm80ELb0ELb1ELb1ELb1ELb0ELb1ELb1ELb1EEENS1_21CollectiveEpilogueFwdINS6_IJS8_S8_S9_EEENS6_IJNS7_ILi1EEESH_SH_EEESB_SD_Li256ELb1ELb1ELb1ELb0EEENS1_36VarlenDynamicPersistentTileSchedulerILi128ELi96ELi256ELi256ELb1ELb1ELb0ELb1ELb0ELb1EEEEEEEEEvNT_6ParamsE --------------------------
	.section	.nv.constant0._ZN7cutlass13device_kernelIN5flash19enable_sm80_to_sm89INS1_16FlashAttnFwdSm80INS1_25CollectiveMainloopFwdSm80ILi8ELi1ELb1EN4cute5tupleIJNS5_1CILi128EEENS7_ILi96EEES8_EEELi128ENS_10bfloat16_tEfNS_4arch4Sm80ELb0ELb1ELb1ELb1ELb0ELb1ELb1ELb1EEENS1_21CollectiveEpilogueFwdINS6_IJS8_S8_S9_EEENS6_IJNS7_ILi1EEESH_SH_EEESB_SD_Li256ELb1ELb1ELb1ELb0EEENS1_36VarlenDynamicPersistentTileSchedulerILi128ELi96ELi256ELi256ELb1ELb1ELb0ELb1ELb0ELb1EEEEEEEEEvNT_6ParamsE,"a",@progbits
	.sectionflags	@""
	.align	4
.nv.constant0._ZN7cutlass13device_kernelIN5flash19enable_sm80_to_sm89INS1_16FlashAttnFwdSm80INS1_25CollectiveMainloopFwdSm80ILi8ELi1ELb1EN4cute5tupleIJNS5_1CILi128EEENS7_ILi96EEES8_EEELi128ENS_10bfloat16_tEfNS_4arch4Sm80ELb0ELb1ELb1ELb1ELb0ELb1ELb1ELb1EEENS1_21CollectiveEpilogueFwdINS6_IJS8_S8_S9_EEENS6_IJNS7_ILi1EEESH_SH_EEESB_SD_Li256ELb1ELb1ELb1ELb0EEENS1_36VarlenDynamicPersistentTileSchedulerILi128ELi96ELi256ELi256ELb1ELb1ELb0ELb1ELb0ELb1EEEEEEEEEvNT_6ParamsE:
	.zero		1608


//--------------------- .nv.constant0._ZN7cutlass13device_kernelIN5flash19enable_sm80_to_sm89INS1_16FlashAttnFwdSm80INS1_25CollectiveMainloopFwdSm80ILi4ELi1ELb0EN4cute5tupleIJNS5_1CILi128EEENS7_ILi64EEES8_EEELi128ENS_10bfloat16_tEfNS_4arch4Sm80ELb1ELb0ELb1ELb0ELb0ELb0ELb1ELb1EEENS1_21CollectiveEpilogueFwdINS6_IJS8_S8_S9_EEENS6_IJNS7_ILi1EEESH_SH_EEESB_SD_Li128ELb0ELb1ELb1ELb0EEENS1_30DynamicPersistentTileSchedulerILi128ELi128ELb1ELb1ELb0EEEEEEEEEvNT_6ParamsE --------------------------
	.section	.nv.constant0._ZN7cutlass13device_kernelIN5flash19enable_sm80_to_sm89INS1_16FlashAttnFwdSm80INS1_25CollectiveMainloopFwdSm80ILi4ELi1ELb0EN4cute5tupleIJNS5_1CILi128EEENS7_ILi64EEES8_EEELi128ENS_10bfloat16_tEfNS_4arch4Sm80ELb1ELb0ELb1ELb0ELb0ELb0ELb1ELb1EEENS1_21CollectiveEpilogueFwdINS6_IJS8_S8_S9_EEENS6_IJNS7_ILi1EEESH_SH_EEESB_SD_Li128ELb0ELb1ELb1ELb0EEENS1_30DynamicPersistentTileSchedulerILi128ELi128ELb1ELb1ELb0EEEEEEEEEvNT_6ParamsE,"a",@progbits
	.sectionflags	@""
	.align	4
.nv.constant0._ZN7cutlass13device_kernelIN5flash19enable_sm80_to_sm89INS1_16FlashAttnFwdSm80INS1_25CollectiveMainloopFwdSm80ILi4ELi1ELb0EN4cute5tupleIJNS5_1CILi128EEENS7_ILi64EEES8_EEELi128ENS_10bfloat16_tEfNS_4arch4Sm80ELb1ELb0ELb1ELb0ELb0ELb0ELb1ELb1EEENS1_21CollectiveEpilogueFwdINS6_IJS8_S8_S9_EEENS6_IJNS7_ILi1EEESH_SH_EEESB_SD_Li128ELb0ELb1ELb1ELb0EEENS1_30DynamicPersistentTileSchedulerILi128ELi128ELb1ELb1ELb0EEEEEEEEEvNT_6ParamsE:
	.zero		1592


//--------------------- .nv.constant0._ZN7cutlass13device_kernelIN5flash19enable_sm80_to_sm89INS1_16FlashAttnFwdSm80INS1_25CollectiveMainloopFwdSm80ILi8ELi1ELb1EN4cute5tupleIJNS5_1CILi128EEENS7_ILi112EEES8_EEELi128ENS_10bfloat16_tEfNS_4arch4Sm80ELb1ELb0ELb1ELb1ELb0ELb0ELb1ELb1EEENS1_21CollectiveEpilogueFwdINS6_IJS8_S8_S9_EEENS6_IJNS7_ILi1EEESH_SH_EEESB_SD_Li256ELb1ELb1ELb1ELb0EEENS1_36VarlenDynamicPersistentTileSchedulerILi128ELi112ELi256ELi256ELb1ELb1ELb0ELb1ELb1ELb1EEEEEEEEEvNT_6ParamsE --------------------------
	.section	.nv.constant0._ZN7cutlass13device_kernelIN5flash19enable_sm80_to_sm89INS1_16FlashAttnFwdSm80INS1_25CollectiveMainloopFwdSm80ILi8ELi1ELb1EN4cute5tupleIJNS5_1CILi128EEENS7_ILi112EEES8_EEELi128ENS_10bfloat16_tEfNS_4arch4Sm80ELb1ELb0ELb1ELb1ELb0ELb0ELb1ELb1EEENS1_21CollectiveEpilogueFwdINS6_IJS8_S8_S9_EEENS6_IJNS7_ILi1EEESH_SH_EEESB_SD_Li256ELb1ELb1ELb1ELb0EEENS1_36VarlenDynamicPersistentTileSchedulerILi128ELi112ELi256ELi256ELb1ELb1ELb0ELb1ELb1ELb1EEEEEEEEEvNT_6ParamsE,"a",@progbits
	.sectionflags	@""
	.align	4
.nv.constant0._ZN7cutlass13device_kernelIN5flash19enable_sm80_to_sm89INS1_16FlashAttnFwdSm80INS1_25CollectiveMainloopFwdSm80ILi8ELi1ELb1EN4cute5tupleIJNS5_1CILi128EEENS7_ILi112EEES8_EEELi128ENS_10bfloat16_tEfNS_4arch4Sm80ELb1ELb0ELb1ELb1ELb0ELb0ELb1ELb1EEENS1_21CollectiveEpilogueFwdINS6_IJS8_S8_S9_EEENS6_IJNS7_ILi1EEESH_SH_EEESB_SD_Li256ELb1ELb1ELb1ELb0EEENS1_36VarlenDynamicPersistentTileSchedulerILi128ELi112ELi256ELi256ELb1ELb1ELb0ELb1ELb1ELb1EEEEEEEEEvNT_6ParamsE:
	.zero		1608


//--------------------- .nv.constant0._ZN7cutlass13device_kernelIN5flash19enable_sm80_to_sm89INS1_16FlashAttnFwdSm80INS1_25CollectiveMainloopFwdSm80ILi8ELi1ELb1EN4cute5tupleIJNS5_1CILi128EEENS7_ILi112EEES8_EEELi128ENS_10bfloat16_tEfNS_4arch4Sm80ELb1ELb0ELb1ELb1ELb0ELb1ELb1ELb1EEENS1_21CollectiveEpilogueFwdINS6_IJS8_S8_S9_EEENS6_IJNS7_ILi1EEESH_SH_EEESB_SD_Li256ELb1ELb1ELb1ELb0EEENS1_36VarlenDynamicPersistentTileSchedulerILi128ELi112ELi256ELi256ELb1ELb1ELb0ELb1ELb1ELb1EEEEEEEEEvNT_6ParamsE --------------------------
	.section	.nv.constant0._ZN7cutlass13device_kernelIN5flash19enable_sm80_to_sm89INS1_16FlashAttnFwdSm80INS1_25CollectiveMainloopFwdSm80ILi8ELi1ELb1EN4cute5tupleIJNS5_1CILi128EEENS7_ILi112EEES8_EEELi128ENS_10bfloat16_tEfNS_4arch4Sm80ELb1ELb0ELb1ELb1ELb0ELb1ELb1ELb1EEENS1_21CollectiveEpilogueFwdINS6_IJS8_S8_S9_EEENS6_IJNS7_ILi1EEESH_SH_EEESB_SD_Li256ELb1ELb1ELb1ELb0EEENS1_36VarlenDynamicPersistentTileSchedulerILi128ELi112ELi256ELi256ELb1ELb1ELb0ELb1ELb1ELb1EEEEEEEEEvNT_6ParamsE,"a",@progbits
	.sectionflags	@""
	.align	4
.nv.constant0._ZN7cutlass13device_kernelIN5flash19enable_sm80_to_sm89INS1_16FlashAttnFwdSm80INS1_25CollectiveMainloopFwdSm80ILi8ELi1ELb1EN4cute5tupleIJNS5_1CILi128EEENS7_ILi112EEES8_EEELi128ENS_10bfloat16_tEfNS_4arch4Sm80ELb1ELb0ELb1ELb1ELb0ELb1ELb1ELb1EEENS1_21CollectiveEpilogueFwdINS6_IJS8_S8_S9_EEENS6_IJNS7_ILi1EEESH_SH_EEESB_SD_Li256ELb1ELb1ELb1ELb0EEENS1_36VarlenDynamicPersistentTileSchedulerILi128ELi112ELi256ELi256ELb1ELb1ELb0ELb1ELb1ELb1EEEEEEEEEvNT_6ParamsE:
	.zero		1608


//--------------------- SYMBOLS --------------------------

	.type		.nv.reservedSmem.offset0,@object
	.size		.nv.reservedSmem.offset0,0x4
